	.headerflags	@"EF_CUDA_TEXMODE_UNIFIED EF_CUDA_64BIT_ADDRESS EF_CUDA_SM86 EF_CUDA_VIRTUAL_SM(EF_CUDA_SM86)"
	.elftype	@"ET_EXEC"


//--------------------- .nv.info                  --------------------------
	.section	.nv.info,"",@"SHT_CUDA_INFO"
	.align	4


	//----- nvinfo : EIATTR_REGCOUNT
	.align		4
        /*0000*/ 	.byte	0x04, 0x2f
        /*0002*/ 	.short	(.L_1 - .L_0)
	.align		4
.L_0:
        /*0004*/ 	.word	index@(triton_mm)
        /*0008*/ 	.word	0x000000a5


	//----- nvinfo : EIATTR_MIN_STACK_SIZE
	.align		4
.L_1:
        /*000c*/ 	.byte	0x04, 0x12
        /*000e*/ 	.short	(.L_3 - .L_2)
	.align		4
.L_2:
        /*0010*/ 	.word	index@(triton_mm)
        /*0014*/ 	.word	0x00000000


	//----- nvinfo : EIATTR_FRAME_SIZE
	.align		4
.L_3:
        /*0018*/ 	.byte	0x04, 0x11
        /*001a*/ 	.short	(.L_5 - .L_4)
	.align		4
.L_4:
        /*001c*/ 	.word	index@(triton_mm)
        /*0020*/ 	.word	0x00000000


	//----- nvinfo : EIATTR_MIN_STACK_SIZE
	.align		4
.L_5:
        /*0024*/ 	.byte	0x04, 0x12
        /*0026*/ 	.short	(.L_7 - .L_6)
	.align		4
.L_6:
        /*0028*/ 	.word	index@(triton_mm)
        /*002c*/ 	.word	0x00000000
.L_7:


//--------------------- .nv.info.triton_mm        --------------------------
	.section	.nv.info.triton_mm,"",@"SHT_CUDA_INFO"
	.sectionflags	@""
	.align	4


	//----- nvinfo : EIATTR_CUDA_API_VERSION
	.align		4
        /*0000*/ 	.byte	0x04, 0x37
        /*0002*/ 	.short	(.L_9 - .L_8)
.L_8:
        /*0004*/ 	.word	0x0000007c


	//----- nvinfo : EIATTR_SW2861232_WAR
	.align		4
.L_9:
        /*0008*/ 	.byte	0x01, 0x35
	.zero		2


	//----- nvinfo : EIATTR_PARAM_CBANK
	.align		4
        /*000c*/ 	.byte	0x04, 0x0a
        /*000e*/ 	.short	(.L_11 - .L_10)
	.align		4
.L_10:
        /*0010*/ 	.word	index@(.nv.constant0.triton_mm)
        /*0014*/ 	.short	0x0160
        /*0016*/ 	.short	0x0020


	//----- nvinfo : EIATTR_CBANK_PARAM_SIZE
	.align		4
.L_11:
        /*0018*/ 	.byte	0x03, 0x19
        /*001a*/ 	.short	0x0020


	//----- nvinfo : EIATTR_KPARAM_INFO
	.align		4
        /*001c*/ 	.byte	0x04, 0x17
        /*001e*/ 	.short	(.L_13 - .L_12)
.L_12:
        /*0020*/ 	.word	0x00000000
        /*0024*/ 	.short	0x0003
        /*0026*/ 	.short	0x0018
        /*0028*/ 	.byte	0x00, 0xf4, 0x21, 0x00


	//----- nvinfo : EIATTR_KPARAM_INFO
	.align		4
.L_13:
        /*002c*/ 	.byte	0x04, 0x17
        /*002e*/ 	.short	(.L_15 - .L_14)
.L_14:
        /*0030*/ 	.word	0x00000000
        /*0034*/ 	.short	0x0002
        /*0036*/ 	.short	0x0010
        /*0038*/ 	.byte	0x00, 0xf4, 0x21, 0x00


	//----- nvinfo : EIATTR_KPARAM_INFO
	.align		4
.L_15:
        /*003c*/ 	.byte	0x04, 0x17
        /*003e*/ 	.short	(.L_17 - .L_16)
.L_16:
        /*0040*/ 	.word	0x00000000
        /*0044*/ 	.short	0x0001
        /*0046*/ 	.short	0x0008
        /*0048*/ 	.byte	0x00, 0xf4, 0x21, 0x00


	//----- nvinfo : EIATTR_KPARAM_INFO
	.align		4
.L_17:
        /*004c*/ 	.byte	0x04, 0x17
        /*004e*/ 	.short	(.L_19 - .L_18)
.L_18:
        /*0050*/ 	.word	0x00000000
        /*0054*/ 	.short	0x0000
        /*0056*/ 	.short	0x0000
        /*0058*/ 	.byte	0x00, 0xf4, 0x21, 0x00


	//----- nvinfo : EIATTR_MAXREG_COUNT
	.align		4
.L_19:
        /*005c*/ 	.byte	0x03, 0x1b
        /*005e*/ 	.short	0x00ff


	//----- nvinfo : EIATTR_EXIT_INSTR_OFFSETS
	.align		4
        /*0060*/ 	.byte	0x04, 0x1c
        /*0062*/ 	.short	(.L_21 - .L_20)


	//   ....[0]....
.L_20:
        /*0064*/ 	.word	0x00002aa0


	//   ....[1]....
        /*0068*/ 	.word	0x00002af0


	//----- nvinfo : EIATTR_REQNTID
	.align		4
.L_21:
        /*006c*/ 	.byte	0x04, 0x10
        /*006e*/ 	.short	(.L_23 - .L_22)
.L_22:
        /*0070*/ 	.word	0x00000080
        /*0074*/ 	.word	0x00000001
        /*0078*/ 	.word	0x00000001
.L_23:


//--------------------- .nv.callgraph             --------------------------
	.section	.nv.callgraph,"",@"SHT_CUDA_CALLGRAPH"
	.align	4
	.sectionentsize	8
	.align		4
        /*0000*/ 	.word	0x00000000
	.align		4
        /*0004*/ 	.word	0xffffffff
	.align		4
        /*0008*/ 	.word	0x00000000
	.align		4
        /*000c*/ 	.word	0xfffffffe
	.align		4
        /*0010*/ 	.word	0x00000000
	.align		4
        /*0014*/ 	.word	0xfffffffd
	.align		4
        /*0018*/ 	.word	0x00000000
	.align		4
        /*001c*/ 	.word	0xfffffffc


//--------------------- .nv.rel.action            --------------------------
	.section	.nv.rel.action,"",@"SHT_CUDA_RELOCINFO"
	.align	8
	.sectionentsize	8
        /*0000*/ 	.byte	0x73, 0x00, 0x00, 0x00, 0x00, 0x00, 0x00, 0x00, 0x00, 0x00, 0x00, 0x11, 0x25, 0x00, 0x05, 0x36


//--------------------- .nv.constant0.triton_mm   --------------------------
	.section	.nv.constant0.triton_mm,"a",@progbits
	.sectionflags	@""
	.align	4
.nv.constant0.triton_mm:
	.zero		384


//--------------------- .text.triton_mm           --------------------------
	.section	.text.triton_mm,"ax",@progbits
	.sectionflags	@"SHF_BARRIERS=1"
	.sectioninfo	@"SHI_REGISTERS=165"
	.align	128
        .global         triton_mm
        .type           triton_mm,@function
        .size           triton_mm,(.L_x_2 - triton_mm)
        .other          triton_mm,@"STO_CUDA_ENTRY STV_DEFAULT"
triton_mm:
.text.triton_mm:
[----:B------:R-:W-:Y:S02]  /*0000*/  IMAD.MOV.U32 R1, RZ, RZ, c[0x0][0x28] ;  /* 0x00000a00ff017624 */ /* 0x000fe400078e00ff */
[----:B------:R-:W1:Y:S01]  /*0010*/  S2R R7, SR_CTAID.X ;  /* 0x0000000000077919 */ /* 0x000e620000002500 */
[----:B------:R-:W-:Y:S01]  /*0020*/  IMAD.MOV.U32 R3, RZ, RZ, 0x8 ;  /* 0x00000008ff037424 */ /* 0x000fe200078e00ff */
[----:B------:R-:W-:Y:S01]  /*0030*/  ULDC.64 UR8, c[0x0][0x118] ;  /* 0x0000460000087ab9 */ /* 0x000fe20000000a00 */
[----:B------:R-:W-:Y:S01]  /*0040*/  IMAD.MOV.U32 R127, RZ, RZ, 0x2 ;  /* 0x00000002ff7f7424 */ /* 0x000fe200078e00ff */
[----:B------:R-:W2:Y:S01]  /*0050*/  S2R R132, SR_TID.X ;  /* 0x0000000000847919 */ /* 0x000ea20000002100 */
[----:B------:R-:W-:Y:S01]  /*0060*/  IMAD.MOV.U32 R133, RZ, RZ, 0x1 ;  /* 0x00000001ff857424 */ /* 0x000fe200078e00ff */
[----:B------:R-:W-:Y:S01]  /*0070*/  CS2R R128, SRZ ;  /* 0x0000000000807805 */ /* 0x000fe2000001ff00 */
        /* <DEDUP_REMOVED lines=16> */
[----:B------:R-:W-:Y:S01]  /*0180*/  UMOV UR4, 0xffffffff ;  /* 0xffffffff00047882 */ /* 0x000fe20000000000 */
[----:B-1----:R-:W-:-:S04]  /*0190*/  SHF.R.S32.HI R0, RZ, 0x1f, R7 ;  /* 0x0000001fff007819 */ /* 0x002fc80000011407 */
[----:B------:R-:W-:Y:S01]  /*01a0*/  LEA.HI R0, R0, R7, RZ, 0x8 ;  /* 0x0000000700007211 */ /* 0x000fe200078f40ff */
[C---:B--2---:R-:W-:Y:S01]  /*01b0*/  IMAD.SHL.U32 R156, R132.reuse, 0x8, RZ ;  /* 0x00000008849c7824 */ /* 0x044fe200078e00ff */
[C---:B------:R-:W-:Y:S01]  /*01c0*/  LOP3.LUT R158, R132.reuse, 0x10, RZ, 0xc0, !PT ;  /* 0x00000010849e7812 */ /* 0x040fe200078ec0ff */
[----:B------:R-:W-:Y:S01]  /*01d0*/  IMAD.SHL.U32 R154, R132, 0x40, RZ ;  /* 0x00000040849a7824 */ /* 0x000fe200078e00ff */
[----:B------:R-:W-:Y:S02]  /*01e0*/  SHF.R.S32.HI R4, RZ, 0x8, R0 ;  /* 0x00000008ff047819 */ /* 0x000fe40000011400 */
[----:B------:R-:W-:Y:S02]  /*01f0*/  LOP3.LUT R0, R0, 0xffffff00, RZ, 0xc0, !PT ;  /* 0xffffff0000007812 */ /* 0x000fe400078ec0ff */
[----:B------:R-:W-:Y:S01]  /*0200*/  LOP3.LUT R159, R156, 0x38, RZ, 0xc0, !PT ;  /* 0x000000389c9f7812 */ /* 0x000fe200078ec0ff */
[----:B------:R-:W-:Y:S01]  /*0210*/  IMAD R2, R4, -0x8, R3 ;  /* 0xfffffff804027824 */ /* 0x000fe200078e0203 */
[----:B------:R-:W-:Y:S01]  /*0220*/  SHF.R.U32.HI R143, RZ, 0x1, R158 ;  /* 0x00000001ff8f7819 */ /* 0x000fe2000001169e */
[----:B------:R-:W-:Y:S01]  /*0230*/  IMAD.IADD R0, R7, 0x1, -R0 ;  /* 0x0000000107007824 */ /* 0x000fe200078e0a00 */
[----:B------:R-:W-:-:S02]  /*0240*/  LOP3.LUT R157, R159, 0x18, R132, 0x78, !PT ;  /* 0x000000189f9d7812 */ /* 0x000fc400078e7884 */
[----:B------:R-:W-:Y:S02]  /*0250*/  IMNMX R5, R2, 0x8, PT ;  /* 0x0000000802057817 */ /* 0x000fe40003800200 */
[----:B------:R-:W-:Y:S02]  /*0260*/  IABS R10, R0 ;  /* 0x00000000000a7213 */ /* 0x000fe40000000000 */
[-C--:B------:R-:W-:Y:S02]  /*0270*/  IABS R8, R5.reuse ;  /* 0x0000000500087213 */ /* 0x080fe40000000000 */
[-C--:B------:R-:W-:Y:S02]  /*0280*/  IABS R11, R5.reuse ;  /* 0x00000005000b7213 */ /* 0x080fe40000000000 */
[----:B------:R-:W1:Y:S01]  /*0290*/  I2F.RP R6, R8 ;  /* 0x0000000800067306 */ /* 0x000e620000209400 */
[----:B------:R-:W-:Y:S02]  /*02a0*/  LOP3.LUT R0, R0, R5, RZ, 0x3c, !PT ;  /* 0x0000000500007212 */ /* 0x000fe400078e3cff */
[----:B------:R-:W-:-:S02]  /*02b0*/  SHF.R.U32.HI R141, RZ, 0x2, R132 ;  /* 0x00000002ff8d7819 */ /* 0x000fc40000011684 */
[----:B------:R-:W-:Y:S02]  /*02c0*/  ISETP.GE.AND P3, PT, R0, RZ, PT ;  /* 0x000000ff0000720c */ /* 0x000fe40003f66270 */
[----:B------:R-:W-:Y:S02]  /*02d0*/  LOP3.LUT R0, RZ, R5, RZ, 0x33, !PT ;  /* 0x00000005ff007212 */ /* 0x000fe400078e33ff */
[----:B------:R-:W-:Y:S02]  /*02e0*/  LOP3.LUT R160, R132, 0x8, RZ, 0xc0, !PT ;  /* 0x0000000884a07812 */ /* 0x000fe400078ec0ff */
[----:B------:R-:W-:Y:S02]  /*02f0*/  LOP3.LUT R154, R154, 0x3c0, RZ, 0xc0, !PT ;  /* 0x000003c09a9a7812 */ /* 0x000fe400078ec0ff */
[----:B------:R-:W-:Y:S01]  /*0300*/  LOP3.LUT R153, R143, 0x38, R156, 0x78, !PT ;  /* 0x000000388f997812 */ /* 0x000fe200078e789c */
[----:B-1----:R-:W1:Y:S03]  /*0310*/  MUFU.RCP R6, R6 ;  /* 0x0000000600067308 */ /* 0x002e660000001000 */
[----:B------:R-:W-:-:S02]  /*0320*/  LOP3.LUT R152, R153, R154, RZ, 0xfc, !PT ;  /* 0x0000009a99987212 */ /* 0x000fc400078efcff */
[----:B-1----:R-:W-:-:S04]  /*0330*/  IADD3 R2, R6, 0xffffffe, RZ ;  /* 0x0ffffffe06027810 */ /* 0x002fc80007ffe0ff */
[----:B------:R1:W2:Y:S02]  /*0340*/  F2I.FTZ.U32.TRUNC.NTZ R3, R2 ;  /* 0x0000000200037305 */ /* 0x0002a4000021f000 */
[----:B-1----:R-:W-:Y:S02]  /*0350*/  IMAD.MOV.U32 R2, RZ, RZ, RZ ;  /* 0x000000ffff027224 */ /* 0x002fe400078e00ff */
[----:B--2---:R-:W-:-:S04]  /*0360*/  IMAD.MOV R9, RZ, RZ, -R3 ;  /* 0x000000ffff097224 */ /* 0x004fc800078e0a03 */
[----:B------:R-:W-:-:S04]  /*0370*/  IMAD R9, R9, R8, RZ ;  /* 0x0000000809097224 */ /* 0x000fc800078e02ff */
[----:B------:R-:W-:-:S04]  /*0380*/  IMAD.HI.U32 R3, R3, R9, R2 ;  /* 0x0000000903037227 */ /* 0x000fc800078e0002 */
[----:B------:R-:W-:Y:S01]  /*0390*/  IMAD.MOV R9, RZ, RZ, -R11 ;  /* 0x000000ffff097224 */ /* 0x000fe200078e0a0b */
[----:B------:R-:W-:Y:S01]  /*03a0*/  IABS R11, R7 ;  /* 0x00000007000b7213 */ /* 0x000fe20000000000 */
[----:B------:R-:W-:-:S04]  /*03b0*/  IMAD.HI.U32 R2, R3, R10, RZ ;  /* 0x0000000a03027227 */ /* 0x000fc800078e00ff */
[----:B------:R-:W-:Y:S02]  /*03c0*/  IMAD R6, R2, R9, R10 ;  /* 0x0000000902067224 */ /* 0x000fe400078e020a */
[----:B------:R-:W-:-:S03]  /*03d0*/  IMAD.MOV.U32 R10, RZ, RZ, R11 ;  /* 0x000000ffff0a7224 */ /* 0x000fc600078e000b */
[----:B------:R-:W-:Y:S01]  /*03e0*/  ISETP.GT.U32.AND P2, PT, R8, R6, PT ;  /* 0x000000060800720c */ /* 0x000fe20003f44070 */
[----:B------:R-:W-:-:S04]  /*03f0*/  IMAD.HI.U32 R3, R3, R10, RZ ;  /* 0x0000000a03037227 */ /* 0x000fc800078e00ff */
[----:B------:R-:W-:-:S05]  /*0400*/  IMAD R3, R3, R9, R10 ;  /* 0x0000000903037224 */ /* 0x000fca00078e020a */
[----:B------:R-:W-:-:S03]  /*0410*/  ISETP.GT.U32.AND P1, PT, R8, R3, PT ;  /* 0x000000030800720c */ /* 0x000fc60003f24070 */
[----:B------:R-:W-:Y:S01]  /*0420*/  @!P2 IMAD.IADD R6, R6, 0x1, -R8 ;  /* 0x000000010606a824 */ /* 0x000fe200078e0a08 */
[----:B------:R-:W-:Y:S02]  /*0430*/  @!P2 IADD3 R2, R2, 0x1, RZ ;  /* 0x000000010202a810 */ /* 0x000fe40007ffe0ff */
[----:B------:R-:W-:Y:S02]  /*0440*/  ISETP.GE.AND P2, PT, R7, RZ, PT ;  /* 0x000000ff0700720c */ /* 0x000fe40003f46270 */
[----:B------:R-:W-:Y:S02]  /*0450*/  ISETP.GE.U32.AND P0, PT, R6, R8, PT ;  /* 0x000000080600720c */ /* 0x000fe40003f06070 */
[----:B------:R-:W-:-:S03]  /*0460*/  SHF.R.U32.HI R6, RZ, 0x3, R132 ;  /* 0x00000003ff067819 */ /* 0x000fc60000011684 */
[----:B------:R-:W-:Y:S01]  /*0470*/  @!P1 IMAD.IADD R3, R3, 0x1, -R8 ;  /* 0x0000000103039824 */ /* 0x000fe200078e0a08 */
[----:B------:R-:W-:-:S04]  /*0480*/  SGXT.U32 R6, R6, 0x4 ;  /* 0x000000040606781a */ /* 0x000fc80000000000 */
[----:B------:R-:W-:-:S03]  /*0490*/  ISETP.GT.U32.AND P1, PT, R8, R3, PT ;  /* 0x000000030800720c */ /* 0x000fc60003f24070 */
[----:B------:R-:W-:Y:S02]  /*04a0*/  @P0 IADD3 R2, R2, 0x1, RZ ;  /* 0x0000000102020810 */ /* 0x000fe40007ffe0ff */
[----:B------:R-:W-:-:S03]  /*04b0*/  ISETP.NE.AND P0, PT, R5, RZ, PT ;  /* 0x000000ff0500720c */ /* 0x000fc60003f05270 */
[----:B------:R-:W-:-:S05]  /*04c0*/  @!P3 IMAD.MOV R2, RZ, RZ, -R2 ;  /* 0x000000ffff02b224 */ /* 0x000fca00078e0a02 */
[----:B------:R-:W-:Y:S01]  /*04d0*/  SEL R2, R0, R2, !P0 ;  /* 0x0000000200027207 */ /* 0x000fe20004000000 */
[----:B------:R-:W-:-:S03]  /*04e0*/  @!P1 IMAD.IADD R3, R3, 0x1, -R8 ;  /* 0x0000000103039824 */ /* 0x000fc600078e0a08 */
[----:B------:R-:W-:Y:S01]  /*04f0*/  SHF.R.S32.HI R8, RZ, 0x18, R2 ;  /* 0x00000018ff087819 */ /* 0x000fe20000011402 */
[----:B------:R-:W-:Y:S02]  /*0500*/  IMAD.SHL.U32 R125, R2, 0x80, RZ ;  /* 0x00000080027d7824 */ /* 0x000fe400078e00ff */
[----:B------:R-:W-:Y:S01]  /*0510*/  @!P2 IMAD.MOV R3, RZ, RZ, -R3 ;  /* 0x000000ffff03a224 */ /* 0x000fe200078e0a03 */
[----:B------:R-:W-:Y:S02]  /*0520*/  SGXT R8, R8, 0x1 ;  /* 0x000000010808781a */ /* 0x000fe40000000200 */
[----:B------:R-:W-:Y:S02]  /*0530*/  LOP3.LUT R5, R125, 0x10, R6, 0xfe, !PT ;  /* 0x000000107d057812 */ /* 0x000fe400078efe06 */
[----:B------:R-:W-:Y:S02]  /*0540*/  SEL R3, R0, R3, !P0 ;  /* 0x0000000300037207 */ /* 0x000fe40004000000 */
[----:B------:R-:W-:-:S02]  /*0550*/  LEA.HI R0, R8, R5, RZ, 0xc ;  /* 0x0000000508007211 */ /* 0x000fc400078f60ff */
[C---:B------:R-:W-:Y:S01]  /*0560*/  LOP3.LUT R2, R125.reuse, R6, RZ, 0xfc, !PT ;  /* 0x000000067d027212 */ /* 0x040fe200078efcff */
[----:B------:R-:W-:Y:S01]  /*0570*/  IMAD R126, R4, 0x8, R3 ;  /* 0x00000008047e7824 */ /* 0x000fe200078e0203 */
[----:B------:R-:W-:Y:S02]  /*0580*/  LOP3.LUT R4, R0, 0x1ff000, RZ, 0xc0, !PT ;  /* 0x001ff00000047812 */ /* 0x000fe400078ec0ff */
[C---:B------:R-:W-:Y:S02]  /*0590*/  LEA.HI R9, R8.reuse, R2, RZ, 0xc ;  /* 0x0000000208097211 */ /* 0x040fe400078f60ff */
[----:B------:R-:W-:Y:S01]  /*05a0*/  LOP3.LUT R7, R125, 0x20, R6, 0xfe, !PT ;  /* 0x000000207d077812 */ /* 0x000fe200078efe06 */
[----:B------:R-:W-:Y:S01]  /*05b0*/  IMAD.IADD R13, R5, 0x1, -R4 ;  /* 0x00000001050d7824 */ /* 0x000fe200078e0a04 */
[----:B------:R-:W-:Y:S02]  /*05c0*/  LOP3.LUT R0, R125, 0x30, R6, 0xfe, !PT ;  /* 0x000000307d007812 */ /* 0x000fe400078efe06 */
[----:B------:R-:W-:Y:S01]  /*05d0*/  LOP3.LUT R9, R9, 0x1ff000, RZ, 0xc0, !PT ;  /* 0x001ff00009097812 */ /* 0x000fe200078ec0ff */
[----:B------:R-:W-:Y:S01]  /*05e0*/  IMAD R27, R13, 0x2800, RZ ;  /* 0x000028000d1b7824 */ /* 0x000fe200078e02ff */
[----:B------:R-:W-:-:S02]  /*05f0*/  LEA.HI R10, R8, R7, RZ, 0xc ;  /* 0x00000007080a7211 */ /* 0x000fc400078f60ff */
[----:B------:R-:W-:Y:S01]  /*0600*/  LEA.HI R5, R8, R0, RZ, 0xc ;  /* 0x0000000008057211 */ /* 0x000fe200078f60ff */
[----:B------:R-:W-:Y:S01]  /*0610*/  IMAD.IADD R12, R2, 0x1, -R9 ;  /* 0x00000001020c7824 */ /* 0x000fe200078e0a09 */
[--C-:B------:R-:W-:Y:S02]  /*0620*/  LOP3.LUT R3, R125, 0x50, R6.reuse, 0xfe, !PT ;  /* 0x000000507d037812 */ /* 0x100fe400078efe06 */
[----:B------:R-:W-:Y:S01]  /*0630*/  LOP3.LUT R10, R10, 0x1ff000, RZ, 0xc0, !PT ;  /* 0x001ff0000a0a7812 */ /* 0x000fe200078ec0ff */
[----:B------:R-:W-:Y:S01]  /*0640*/  IMAD R25, R12, 0x2800, RZ ;  /* 0x000028000c197824 */ /* 0x000fe200078e02ff */
[----:B------:R-:W-:Y:S02]  /*0650*/  LOP3.LUT R5, R5, 0x1ff000, RZ, 0xc0, !PT ;  /* 0x001ff00005057812 */ /* 0x000fe400078ec0ff */
[----:B------:R-:W-:Y:S01]  /*0660*/  LOP3.LUT R2, R125, 0x40, R6, 0xfe, !PT ;  /* 0x000000407d027812 */ /* 0x000fe200078efe06 */
[----:B------:R-:W-:Y:S01]  /*0670*/  IMAD.IADD R14, R7, 0x1, -R10 ;  /* 0x00000001070e7824 */ /* 0x000fe200078e0a0a */
[----:B------:R-:W-:Y:S01]  /*0680*/  LEA.HI R9, R8, R3, RZ, 0xc ;  /* 0x0000000308097211 */ /* 0x000fe200078f60ff */
[----:B------:R-:W-:Y:S01]  /*0690*/  IMAD.IADD R15, R0, 0x1, -R5 ;  /* 0x00000001000f7824 */ /* 0x000fe200078e0a05 */
[----:B------:R-:W-:Y:S01]  /*06a0*/  LEA.HI R7, R8, R2, RZ, 0xc ;  /* 0x0000000208077211 */ /* 0x000fe200078f60ff */
[----:B------:R-:W-:Y:S01]  /*06b0*/  IMAD R29, R14, 0x2800, RZ ;  /* 0x000028000e1d7824 */ /* 0x000fe200078e02ff */
[----:B------:R-:W-:Y:S01]  /*06c0*/  LOP3.LUT R4, R125, 0x60, R6, 0xfe, !PT ;  /* 0x000000607d047812 */ /* 0x000fe200078efe06 */
[----:B------:R-:W-:Y:S01]  /*06d0*/  IMAD R33, R15, 0x2800, RZ ;  /* 0x000028000f217824 */ /* 0x000fe200078e02ff */
[----:B------:R-:W-:-:S02]  /*06e0*/  LOP3.LUT R0, R9, 0x1ff000, RZ, 0xc0, !PT ;  /* 0x001ff00009007812 */ /* 0x000fc400078ec0ff */
[----:B------:R-:W-:Y:S02]  /*06f0*/  LOP3.LUT R5, R125, 0x70, R6, 0xfe, !PT ;  /* 0x000000707d057812 */ /* 0x000fe400078efe06 */
[----:B------:R-:W-:Y:S01]  /*0700*/  LOP3.LUT R7, R7, 0x1ff000, RZ, 0xc0, !PT ;  /* 0x001ff00007077812 */ /* 0x000fe200078ec0ff */
[----:B------:R-:W-:Y:S01]  /*0710*/  IMAD.IADD R17, R3, 0x1, -R0 ;  /* 0x0000000103117824 */ /* 0x000fe200078e0a00 */
[C---:B------:R-:W-:Y:S02]  /*0720*/  LEA.HI R10, R8.reuse, R4, RZ, 0xc ;  /* 0x00000004080a7211 */ /* 0x040fe400078f60ff */
[----:B------:R-:W-:Y:S01]  /*0730*/  LEA.HI R8, R8, R5, RZ, 0xc ;  /* 0x0000000508087211 */ /* 0x000fe200078f60ff */
[----:B------:R-:W-:Y:S01]  /*0740*/  IMAD.IADD R16, R2, 0x1, -R7 ;  /* 0x0000000102107824 */ /* 0x000fe200078e0a07 */
[----:B------:R-:W-:Y:S01]  /*0750*/  SHF.R.S32.HI R3, RZ, 0x19, R126 ;  /* 0x00000019ff037819 */ /* 0x000fe2000001147e */
[----:B------:R-:W-:Y:S01]  /*0760*/  IMAD.SHL.U32 R126, R126, 0x40, RZ ;  /* 0x000000407e7e7824 */ /* 0x000fe200078e00ff */
[----:B------:R-:W-:Y:S01]  /*0770*/  LOP3.LUT R8, R8, 0x1ff000, RZ, 0xc0, !PT ;  /* 0x001ff00008087812 */ /* 0x000fe200078ec0ff */
[----:B------:R-:W-:Y:S01]  /*0780*/  IMAD R35, R16, 0x2800, RZ ;  /* 0x0000280010237824 */ /* 0x000fe200078e02ff */
[----:B------:R-:W-:Y:S01]  /*0790*/  LOP3.LUT R7, R10, 0x1ff000, RZ, 0xc0, !PT ;  /* 0x001ff0000a077812 */ /* 0x000fe200078ec0ff */
[----:B------:R-:W-:Y:S01]  /*07a0*/  IMAD R45, R17, 0x2800, RZ ;  /* 0x00002800112d7824 */ /* 0x000fe200078e02ff */
[----:B------:R-:W-:Y:S01]  /*07b0*/  SGXT R3, R3, 0x1 ;  /* 0x000000010303781a */ /* 0x000fe20000000200 */
[----:B------:R-:W-:Y:S01]  /*07c0*/  IMAD.IADD R11, R5, 0x1, -R8 ;  /* 0x00000001050b7824 */ /* 0x000fe200078e0a08 */
[----:B------:R-:W-:Y:S01]  /*07d0*/  LOP3.LUT R2, R126, 0x10, R6, 0xfe, !PT ;  /* 0x000000107e027812 */ /* 0x000fe200078efe06 */
[----:B------:R-:W-:Y:S01]  /*07e0*/  IMAD.IADD R18, R4, 0x1, -R7 ;  /* 0x0000000104127824 */ /* 0x000fe200078e0a07 */
[----:B------:R-:W-:Y:S01]  /*07f0*/  LOP3.LUT R0, R126, R6, RZ, 0xfc, !PT ;  /* 0x000000067e007212 */ /* 0x000fe200078efcff */
[----:B------:R-:W-:Y:S01]  /*0800*/  IMAD R49, R11, 0x2800, RZ ;  /* 0x000028000b317824 */ /* 0x000fe200078e02ff */
[----:B------:R-:W-:Y:S01]  /*0810*/  LOP3.LUT R5, R157, 0x20, R132, 0x78, !PT ;  /* 0x000000209d057812 */ /* 0x000fe200078e7884 */
[----:B------:R-:W-:Y:S01]  /*0820*/  IMAD R47, R18, 0x2800, RZ ;  /* 0x00002800122f7824 */ /* 0x000fe200078e02ff */
[----:B------:R-:W-:-:S02]  /*0830*/  LEA.HI R7, R3, R2, RZ, 0x9 ;  /* 0x0000000203077211 */ /* 0x000fc400078f48ff */
[----:B------:R-:W-:Y:S01]  /*0840*/  LEA.HI R4, R3, R0, RZ, 0x9 ;  /* 0x0000000003047211 */ /* 0x000fe200078f48ff */
[----:B------:R-:W-:Y:S01]  /*0850*/  IMAD R155, R6, 0x40, R5 ;  /* 0x00000040069b7824 */ /* 0x000fe200078e0205 */
[----:B------:R-:W-:Y:S02]  /*0860*/  LOP3.LUT R7, R7, 0x1ffe00, RZ, 0xc0, !PT ;  /* 0x001ffe0007077812 */ /* 0x000fe400078ec0ff */
[----:B------:R-:W-:Y:S01]  /*0870*/  LOP3.LUT R5, R4, 0x1ffe00, RZ, 0xc0, !PT ;  /* 0x001ffe0004057812 */ /* 0x000fe200078ec0ff */
[----:B------:R-:W-:Y:S01]  /*0880*/  IMAD.SHL.U32 R155, R155, 0x2, RZ ;  /* 0x000000029b9b7824 */ /* 0x000fe200078e00ff */
[--C-:B------:R-:W-:Y:S01]  /*0890*/  LOP3.LUT R4, R126, 0x20, R6.reuse, 0xfe, !PT ;  /* 0x000000207e047812 */ /* 0x100fe200078efe06 */
[----:B------:R-:W-:Y:S01]  /*08a0*/  IMAD.IADD R10, R2, 0x1, -R7 ;  /* 0x00000001020a7824 */ /* 0x000fe200078e0a07 */
[----:B------:R-:W-:Y:S01]  /*08b0*/  LOP3.LUT R8, R132, 0x7, RZ, 0xc0, !PT ;  /* 0x0000000784087812 */ /* 0x000fe200078ec0ff */
[----:B------:R-:W-:Y:S01]  /*08c0*/  IMAD.IADD R0, R0, 0x1, -R5 ;  /* 0x0000000100007824 */ /* 0x000fe200078e0a05 */
[----:B------:R-:W-:Y:S01]  /*08d0*/  LEA.HI R2, R3, R4, RZ, 0x9 ;  /* 0x0000000403027211 */ /* 0x000fe200078f48ff */
[----:B------:R-:W-:Y:S01]  /*08e0*/  IMAD R19, R10, 0x2800, RZ ;  /* 0x000028000a137824 */ /* 0x000fe200078e02ff */
[----:B------:R-:W-:Y:S01]  /*08f0*/  LOP3.LUT R6, R126, 0x30, R6, 0xfe, !PT ;  /* 0x000000307e067812 */ /* 0x000fe200078efe06 */
[----:B------:R-:W-:Y:S01]  /*0900*/  IMAD.WIDE.U32 R8, R8, 0x10, RZ ;  /* 0x0000001008087825 */ /* 0x000fe200078e00ff */
[----:B------:R-:W-:-:S02]  /*0910*/  LOP3.LUT R5, R2, 0x1ffe00, RZ, 0xc0, !PT ;  /* 0x001ffe0002057812 */ /* 0x000fc400078ec0ff */
[----:B------:R-:W-:Y:S01]  /*0920*/  LEA.HI R3, R3, R6, RZ, 0x9 ;  /* 0x0000000603037211 */ /* 0x000fe200078f48ff */
[----:B------:R-:W-:Y:S01]  /*0930*/  IMAD R17, R0, 0x2800, RZ ;  /* 0x0000280000117824 */ /* 0x000fe200078e02ff */
[--C-:B------:R-:W-:Y:S01]  /*0940*/  LOP3.LUT R22, R19, 0x38, R156.reuse, 0xf8, !PT ;  /* 0x0000003813167812 */ /* 0x100fe200078ef89c */
[----:B------:R-:W-:Y:S01]  /*0950*/  IMAD.IADD R7, R4, 0x1, -R5 ;  /* 0x0000000104077824 */ /* 0x000fe200078e0a05 */
[----:B------:R-:W-:Y:S01]  /*0960*/  LOP3.LUT R11, R3, 0x1ffe00, RZ, 0xc0, !PT ;  /* 0x001ffe00030b7812 */ /* 0x000fe200078ec0ff */
[----:B------:R-:W-:Y:S01]  /*0970*/  IMAD.WIDE R4, R47, 0x2, RZ ;  /* 0x000000022f047825 */ /* 0x000fe200078e02ff */
[--C-:B------:R-:W-:Y:S02]  /*0980*/  LOP3.LUT R20, R17, 0x38, R156.reuse, 0xf8, !PT ;  /* 0x0000003811147812 */ /* 0x100fe400078ef89c */
[----:B------:R-:W-:Y:S01]  /*0990*/  LOP3.LUT R32, R29, 0x38, R156, 0xf8, !PT ;  /* 0x000000381d207812 */ /* 0x000fe200078ef89c */
[----:B------:R-:W-:Y:S01]  /*09a0*/  IMAD.WIDE R2, R49, 0x2, RZ ;  /* 0x0000000231027825 */ /* 0x000fe200078e02ff */
[----:B------:R-:W-:-:S02]  /*09b0*/  LOP3.LUT R38, R8, R4, RZ, 0xfc, !PT ;  /* 0x0000000408267212 */ /* 0x000fc400078efcff */
[----:B------:R-:W-:Y:S01]  /*09c0*/  LOP3.LUT R121, R9, R5, RZ, 0xfc, !PT ;  /* 0x0000000509797212 */ /* 0x000fe200078efcff */
[----:B------:R-:W-:Y:S01]  /*09d0*/  IMAD.WIDE R4, R35, 0x2, RZ ;  /* 0x0000000223047825 */ /* 0x000fe200078e02ff */
[C---:B------:R-:W-:Y:S02]  /*09e0*/  LOP3.LUT R37, R8.reuse, R2, RZ, 0xfc, !PT ;  /* 0x0000000208257212 */ /* 0x040fe400078efcff */
[----:B------:R-:W-:Y:S01]  /*09f0*/  LOP3.LUT R123, R9, R3, RZ, 0xfc, !PT ;  /* 0x00000003097b7212 */ /* 0x000fe200078efcff */
[----:B------:R-:W-:Y:S01]  /*0a00*/  IMAD.WIDE R2, R45, 0x2, RZ ;  /* 0x000000022d027825 */ /* 0x000fe200078e02ff */
[C---:B------:R-:W-:Y:S02]  /*0a10*/  LOP3.LUT R40, R8.reuse, R4, RZ, 0xfc, !PT ;  /* 0x0000000408287212 */ /* 0x040fe400078efcff */
[----:B------:R-:W-:Y:S01]  /*0a20*/  LOP3.LUT R117, R9, R5, RZ, 0xfc, !PT ;  /* 0x0000000509757212 */ /* 0x000fe200078efcff */
[----:B------:R-:W-:Y:S01]  /*0a30*/  IMAD.WIDE R4, R29, 0x2, RZ ;  /* 0x000000021d047825 */ /* 0x000fe200078e02ff */
[----:B------:R-:W-:-:S02]  /*0a40*/  LOP3.LUT R39, R8, R2, RZ, 0xfc, !PT ;  /* 0x0000000208277212 */ /* 0x000fc400078efcff */
[----:B------:R-:W-:Y:S01]  /*0a50*/  LOP3.LUT R119, R9, R3, RZ, 0xfc, !PT ;  /* 0x0000000309777212 */ /* 0x000fe200078efcff */
[----:B------:R-:W-:Y:S01]  /*0a60*/  IMAD.IADD R11, R6, 0x1, -R11 ;  /* 0x00000001060b7824 */ /* 0x000fe200078e0a0b */
[C---:B------:R-:W-:Y:S01]  /*0a70*/  LOP3.LUT R42, R8.reuse, R4, RZ, 0xfc, !PT ;  /* 0x00000004082a7212 */ /* 0x040fe200078efcff */
[----:B------:R-:W-:Y:S01]  /*0a80*/  IMAD.WIDE R2, R33, 0x2, RZ ;  /* 0x0000000221027825 */ /* 0x000fe200078e02ff */
[----:B------:R-:W-:Y:S02]  /*0a90*/  LOP3.LUT R113, R9, R5, RZ, 0xfc, !PT ;  /* 0x0000000509717212 */ /* 0x000fe400078efcff */
[----:B------:R-:W-:Y:S01]  /*0aa0*/  LOP3.LUT R48, R35, 0x38, R156, 0xf8, !PT ;  /* 0x0000003823307812 */ /* 0x000fe200078ef89c */
[----:B------:R-:W-:Y:S01]  /*0ab0*/  IMAD.WIDE R4, R25, 0x2, RZ ;  /* 0x0000000219047825 */ /* 0x000fe200078e02ff */
[C---:B------:R-:W-:Y:S02]  /*0ac0*/  LOP3.LUT R41, R8.reuse, R2, RZ, 0xfc, !PT ;  /* 0x0000000208297212 */ /* 0x040fe400078efcff */
[----:B------:R-:W-:Y:S01]  /*0ad0*/  LOP3.LUT R115, R9, R3, RZ, 0xfc, !PT ;  /* 0x0000000309737212 */ /* 0x000fe200078efcff */
[----:B------:R-:W-:Y:S01]  /*0ae0*/  IMAD R23, R11, 0x2800, RZ ;  /* 0x000028000b177824 */ /* 0x000fe200078e02ff */
[----:B------:R-:W-:Y:S01]  /*0af0*/  LOP3.LUT R44, R8, R4, RZ, 0xfc, !PT ;  /* 0x00000004082c7212 */ /* 0x000fe200078efcff */
[----:B------:R-:W-:Y:S01]  /*0b00*/  IMAD R21, R7, 0x2800, RZ ;  /* 0x0000280007157824 */ /* 0x000fe200078e02ff */
[----:B------:R-:W-:Y:S01]  /*0b10*/  LOP3.LUT R105, R9, R5, RZ, 0xfc, !PT ;  /* 0x0000000509697212 */ /* 0x000fe200078efcff */
[----:B------:R-:W-:Y:S01]  /*0b20*/  IMAD.WIDE R2, R27, 0x2, RZ ;  /* 0x000000021b027825 */ /* 0x000fe200078e02ff */
[----:B------:R-:W-:-:S02]  /*0b30*/  SHF.R.S32.HI R31, RZ, 0x1f, R29 ;  /* 0x0000001fff1f7819 */ /* 0x000fc4000001141d */
[----:B------:R-:W-:Y:S01]  /*0b40*/  LOP3.LUT R24, R21, 0x38, R156, 0xf8, !PT ;  /* 0x0000003815187812 */ /* 0x000fe200078ef89c */
[----:B------:R-:W-:Y:S01]  /*0b50*/  IMAD.WIDE R6, R23, 0x2, RZ ;  /* 0x0000000217067825 */ /* 0x000fe200078e02ff */
[----:B------:R-:W-:Y:S02]  /*0b60*/  LOP3.LUT R107, R9, R3, RZ, 0xfc, !PT ;  /* 0x00000003096b7212 */ /* 0x000fe400078efcff */
[C---:B------:R-:W-:Y:S01]  /*0b70*/  LOP3.LUT R43, R8.reuse, R2, RZ, 0xfc, !PT ;  /* 0x00000002082b7212 */ /* 0x040fe200078efcff */
[----:B------:R-:W-:Y:S01]  /*0b80*/  IMAD.WIDE R4, R21, 0x2, RZ ;  /* 0x0000000215047825 */ /* 0x000fe200078e02ff */
[----:B------:R-:W-:Y:S02]  /*0b90*/  LOP3.LUT R3, R8, R6, RZ, 0xfc, !PT ;  /* 0x0000000608037212 */ /* 0x000fe400078efcff */
[----:B------:R-:W-:Y:S01]  /*0ba0*/  LOP3.LUT R7, R9, R7, RZ, 0xfc, !PT ;  /* 0x0000000709077212 */ /* 0x000fe200078efcff */
[----:B------:R-:W-:Y:S01]  /*0bb0*/  IMAD.WIDE R10, R19, 0x2, RZ ;  /* 0x00000002130a7825 */ /* 0x000fe200078e02ff */
[----:B------:R-:W-:-:S02]  /*0bc0*/  LOP3.LUT R5, R9, R5, RZ, 0xfc, !PT ;  /* 0x0000000509057212 */ /* 0x000fc400078efcff */
[C---:B------:R-:W-:Y:S01]  /*0bd0*/  LOP3.LUT R4, R8.reuse, R4, RZ, 0xfc, !PT ;  /* 0x0000000408047212 */ /* 0x040fe200078efcff */
[----:B------:R-:W-:Y:S01]  /*0be0*/  IMAD.WIDE R12, R17, 0x2, RZ ;  /* 0x00000002110c7825 */ /* 0x000fe200078e02ff */
[C---:B------:R-:W-:Y:S02]  /*0bf0*/  LOP3.LUT R6, R9.reuse, R11, RZ, 0xfc, !PT ;  /* 0x0000000b09067212 */ /* 0x040fe400078efcff */
[----:B------:R-:W-:Y:S01]  /*0c00*/  LOP3.LUT R36, R8, R10, RZ, 0xfc, !PT ;  /* 0x0000000a08247212 */ /* 0x000fe200078efcff */
[----:B------:R-:W-:Y:S01]  /*0c10*/  IMAD.WIDE R14, R20, R127, c[0x0][0x160] ;  /* 0x00005800140e7625 */ /* 0x000fe200078e027f */
[----:B------:R-:W-:Y:S02]  /*0c20*/  LOP3.LUT R2, R8, R12, RZ, 0xfc, !PT ;  /* 0x0000000c08027212 */ /* 0x000fe400078efcff */
[----:B------:R-:W-:Y:S02]  /*0c30*/  LOP3.LUT R0, R9, R13, RZ, 0xfc, !PT ;  /* 0x0000000d09007212 */ /* 0x000fe400078efcff */
[----:B------:R-:W-:Y:S01]  /*0c40*/  SHF.R.S32.HI R9, RZ, 0x1f, R17 ;  /* 0x0000001fff097819 */ /* 0x000fe20000011411 */
[----:B------:R1:W-:Y:S01]  /*0c50*/  LDGSTS.E.BYPASS.128 [R155+0x8000], [R14.64] ;  /* 0x080000000e9b7fae */ /* 0x0003e2000b901c48 */
[----:B------:R-:W-:Y:S01]  /*0c60*/  LEA R12, P0, R20, c[0x0][0x160], 0x1 ;  /* 0x00005800140c7a11 */ /* 0x000fe200078008ff */
[----:B------:R-:W-:Y:S01]  /*0c70*/  IMAD.WIDE R16, R22, R127, c[0x0][0x160] ;  /* 0x0000580016107625 */ /* 0x000fe200078e027f */
[----:B------:R-:W-:-:S02]  /*0c80*/  SHF.R.S32.HI R11, RZ, 0x1f, R19 ;  /* 0x0000001fff0b7819 */ /* 0x000fc40000011413 */
[----:B------:R-:W-:Y:S01]  /*0c90*/  LEA.HI.X R13, R20, c[0x0][0x164], R9, 0x1, P0 ;  /* 0x00005900140d7a11 */ /* 0x000fe200000f0c09 */
[----:B------:R-:W-:Y:S01]  /*0ca0*/  IMAD.WIDE R18, R24, R127, c[0x0][0x160] ;  /* 0x0000580018127625 */ /* 0x000fe200078e027f */
[----:B------:R-:W-:Y:S01]  /*0cb0*/  LOP3.LUT R20, R25, 0x38, R156, 0xf8, !PT ;  /* 0x0000003819147812 */ /* 0x000fe200078ef89c */
[----:B------:R2:W-:Y:S01]  /*0cc0*/  LDGSTS.E.BYPASS.128 [R155+0x8800], [R16.64] ;  /* 0x08800000109b7fae */ /* 0x0005e2000b901c48 */
[----:B------:R-:W-:Y:S02]  /*0cd0*/  SHF.R.S32.HI R21, RZ, 0x1f, R21 ;  /* 0x0000001fff157819 */ /* 0x000fe40000011415 */
[----:B------:R-:W-:Y:S01]  /*0ce0*/  LEA R10, P1, R22, c[0x0][0x160], 0x1 ;  /* 0x00005800160a7a11 */ /* 0x000fe200078208ff */
[----:B------:R3:W-:Y:S01]  /*0cf0*/  LDGSTS.E.BYPASS.128 [R155+0x9000], [R18.64] ;  /* 0x09000000129b7fae */ /* 0x0007e2000b901c48 */
[----:B------:R-:W-:Y:S02]  /*0d00*/  LEA R8, P2, R24, c[0x0][0x160], 0x1 ;  /* 0x0000580018087a11 */ /* 0x000fe400078408ff */
[----:B------:R-:W-:-:S02]  /*0d10*/  SHF.R.S32.HI R25, RZ, 0x1f, R25 ;  /* 0x0000001fff197819 */ /* 0x000fc40000011419 */
[C---:B------:R-:W-:Y:S02]  /*0d20*/  LEA R26, P0, R20.reuse, c[0x0][0x168], 0x1 ;  /* 0x00005a00141a7a11 */ /* 0x040fe400078008ff */
[--C-:B-1----:R-:W-:Y:S01]  /*0d30*/  LOP3.LUT R14, R23, 0x38, R156.reuse, 0xf8, !PT ;  /* 0x00000038170e7812 */ /* 0x102fe200078ef89c */
[----:B--2---:R-:W-:Y:S01]  /*0d40*/  IMAD.WIDE R16, R20, R127, c[0x0][0x168] ;  /* 0x00005a0014107625 */ /* 0x004fe200078e027f */
[----:B------:R-:W-:Y:S02]  /*0d50*/  LEA.HI.X R11, R22, c[0x0][0x164], R11, 0x1, P1 ;  /* 0x00005900160b7a11 */ /* 0x000fe400008f0c0b */
[----:B------:R-:W-:Y:S02]  /*0d60*/  LEA.HI.X R9, R24, c[0x0][0x164], R21, 0x1, P2 ;  /* 0x0000590018097a11 */ /* 0x000fe400010f0c15 */
[----:B------:R-:W-:Y:S02]  /*0d70*/  LOP3.LUT R22, R27, 0x38, R156, 0xf8, !PT ;  /* 0x000000381b167812 */ /* 0x000fe400078ef89c */
[----:B------:R-:W-:-:S02]  /*0d80*/  SHF.R.S32.HI R21, RZ, 0x1f, R27 ;  /* 0x0000001fff157819 */ /* 0x000fc4000001141b */
[----:B------:R-:W-:Y:S01]  /*0d90*/  LEA.HI.X R27, R20, c[0x0][0x16c], R25, 0x1, P0 ;  /* 0x00005b00141b7a11 */ /* 0x000fe200000f0c19 */
[-C--:B---3--:R-:W-:Y:S01]  /*0da0*/  IMAD.WIDE R18, R22, R127.reuse, c[0x0][0x168] ;  /* 0x00005a0016127625 */ /* 0x088fe200078e027f */
[----:B------:R-:W-:Y:S02]  /*0db0*/  SHF.R.S32.HI R23, RZ, 0x1f, R23 ;  /* 0x0000001fff177819 */ /* 0x000fe40000011417 */
[----:B------:R-:W-:Y:S02]  /*0dc0*/  LEA R24, P0, R14, c[0x0][0x160], 0x1 ;  /* 0x000058000e187a11 */ /* 0x000fe400078008ff */
[----:B------:R-:W-:Y:S02]  /*0dd0*/  LEA R28, P1, R22, c[0x0][0x168], 0x1 ;  /* 0x00005a00161c7a11 */ /* 0x000fe400078208ff */
[C---:B------:R-:W-:Y:S01]  /*0de0*/  LEA.HI.X R25, R14.reuse, c[0x0][0x164], R23, 0x1, P0 ;  /* 0x000059000e197a11 */ /* 0x040fe200000f0c17 */
[----:B------:R-:W-:Y:S01]  /*0df0*/  IMAD.WIDE R14, R14, R127, c[0x0][0x160] ;  /* 0x000058000e0e7625 */ /* 0x000fe200078e027f */
[----:B------:R-:W-:-:S02]  /*0e00*/  LEA.HI.X R29, R22, c[0x0][0x16c], R21, 0x1, P1 ;  /* 0x00005b00161d7a11 */ /* 0x000fc400008f0c15 */
[C---:B------:R-:W-:Y:S01]  /*0e10*/  LEA R30, P2, R32.reuse, c[0x0][0x168], 0x1 ;  /* 0x00005a00201e7a11 */ /* 0x040fe200078408ff */
[----:B------:R-:W-:Y:S01]  /*0e20*/  IMAD.WIDE R20, R32, R127, c[0x0][0x168] ;  /* 0x00005a0020147625 */ /* 0x000fe200078e027f */
[----:B------:R-:W-:Y:S01]  /*0e30*/  SHF.R.S32.HI R35, RZ, 0x1f, R35 ;  /* 0x0000001fff237819 */ /* 0x000fe20000011423 */
[----:B------:R1:W-:Y:S01]  /*0e40*/  LDGSTS.E.BYPASS.128 [R155+0x9800], [R14.64] ;  /* 0x098000000e9b7fae */ /* 0x0003e2000b901c48 */
[----:B------:R-:W-:Y:S02]  /*0e50*/  LEA R34, P1, R48, c[0x0][0x168], 0x1 ;  /* 0x00005a0030227a11 */ /* 0x000fe400078208ff */
[--C-:B------:R-:W-:Y:S01]  /*0e60*/  LOP3.LUT R22, R33, 0x38, R156.reuse, 0xf8, !PT ;  /* 0x0000003821167812 */ /* 0x100fe200078ef89c */
[----:B------:R-:W0:Y:S01]  /*0e70*/  LDGDEPBAR ;  /* 0x00000000000079af */ /* 0x000e220000000000 */
[--C-:B------:R-:W-:Y:S02]  /*0e80*/  LOP3.LUT R54, R47, 0x38, R156.reuse, 0xf8, !PT ;  /* 0x000000382f367812 */ /* 0x100fe400078ef89c */
[----:B------:R-:W-:Y:S01]  /*0e90*/  LOP3.LUT R52, R45, 0x38, R156, 0xf8, !PT ;  /* 0x000000382d347812 */ /* 0x000fe200078ef89c */
[----:B------:R2:W-:Y:S01]  /*0ea0*/  LDGSTS.E.BYPASS.128 [R155], [R16.64] ;  /* 0x00000000109b7fae */ /* 0x0005e2000b901c48 */
[----:B------:R-:W-:-:S02]  /*0eb0*/  LEA.HI.X R31, R32, c[0x0][0x16c], R31, 0x1, P2 ;  /* 0x00005b00201f7a11 */ /* 0x000fc400010f0c1f */
[----:B------:R-:W-:Y:S01]  /*0ec0*/  LEA.HI.X R35, R48, c[0x0][0x16c], R35, 0x1, P1 ;  /* 0x00005b0030237a11 */ /* 0x000fe200008f0c23 */
[CC--:B-1----:R-:W-:Y:S01]  /*0ed0*/  IMAD.WIDE R14, R22.reuse, R127.reuse, c[0x0][0x168] ;  /* 0x00005a00160e7625 */ /* 0x0c2fe200078e027f */
[----:B------:R-:W-:Y:S01]  /*0ee0*/  SHF.R.S32.HI R33, RZ, 0x1f, R33 ;  /* 0x0000001fff217819 */ /* 0x000fe20000011421 */
[----:B------:R1:W-:Y:S01]  /*0ef0*/  LDGSTS.E.BYPASS.128 [R155+0x800], [R18.64] ;  /* 0x00800000129b7fae */ /* 0x0003e2000b901c48 */
[----:B------:R-:W-:Y:S02]  /*0f00*/  SHF.R.S32.HI R23, RZ, 0x1f, R47 ;  /* 0x0000001fff177819 */ /* 0x000fe4000001142f */
[----:B------:R-:W-:Y:S01]  /*0f10*/  LEA R32, P0, R22, c[0x0][0x168], 0x1 ;  /* 0x00005a0016207a11 */ /* 0x000fe200078008ff */
[----:B------:R3:W-:Y:S01]  /*0f20*/  LDGSTS.E.BYPASS.128 [R155+0x1000], [R20.64] ;  /* 0x01000000149b7fae */ /* 0x0007e2000b901c48 */
[----:B------:R-:W-:Y:S01]  /*0f30*/  LOP3.LUT R56, R49, 0x38, R156, 0xf8, !PT ;  /* 0x0000003831387812 */ /* 0x000fe200078ef89c */
[----:B--2---:R-:W-:Y:S01]  /*0f40*/  IMAD.WIDE R16, R48, R127, c[0x0][0x168] ;  /* 0x00005a0030107625 */ /* 0x004fe200078e027f */
[----:B------:R-:W-:Y:S01]  /*0f50*/  LEA R48, P1, R54, c[0x0][0x168], 0x1 ;  /* 0x00005a0036307a11 */ /* 0x000fe200078208ff */
[----:B------:R2:W-:Y:S01]  /*0f60*/  LDGSTS.E.BYPASS.128 [R155+0x1800], [R14.64] ;  /* 0x018000000e9b7fae */ /* 0x0005e2000b901c48 */
[----:B------:R-:W-:-:S02]  /*0f70*/  SHF.R.S32.HI R51, RZ, 0x1f, R49 ;  /* 0x0000001fff337819 */ /* 0x000fc40000011431 */
[----:B------:R-:W-:Y:S01]  /*0f80*/  LEA.HI.X R33, R22, c[0x0][0x16c], R33, 0x1, P0 ;  /* 0x00005b0016217a11 */ /* 0x000fe200000f0c21 */
[-C--:B-1----:R-:W-:Y:S01]  /*0f90*/  IMAD.WIDE R18, R52, R127.reuse, c[0x0][0x168] ;  /* 0x00005a0034127625 */ /* 0x082fe200078e027f */
[----:B------:R-:W-:Y:S01]  /*0fa0*/  LEA.HI.X R49, R54, c[0x0][0x16c], R23, 0x1, P1 ;  /* 0x00005b0036317a11 */ /* 0x000fe200008f0c17 */
[----:B------:R1:W-:Y:S01]  /*0fb0*/  LDGSTS.E.BYPASS.128 [R155+0x2000], [R16.64] ;  /* 0x02000000109b7fae */ /* 0x0003e2000b901c48 */
[----:B------:R-:W-:Y:S01]  /*0fc0*/  LEA R50, P2, R56, c[0x0][0x168], 0x1 ;  /* 0x00005a0038327a11 */ /* 0x000fe200078408ff */
[-C--:B---3--:R-:W-:Y:S01]  /*0fd0*/  IMAD.WIDE R20, R54, R127.reuse, c[0x0][0x168] ;  /* 0x00005a0036147625 */ /* 0x088fe200078e027f */
[----:B------:R-:W-:Y:S01]  /*0fe0*/  SHF.R.S32.HI R45, RZ, 0x1f, R45 ;  /* 0x0000001fff2d7819 */ /* 0x000fe2000001142d */
[----:B------:R3:W-:Y:S01]  /*0ff0*/  LDGSTS.E.BYPASS.128 [R155+0x2800], [R18.64] ;  /* 0x02800000129b7fae */ /* 0x0007e2000b901c48 */
[----:B------:R-:W-:Y:S01]  /*1000*/  LEA R46, P0, R52, c[0x0][0x168], 0x1 ;  /* 0x00005a00342e7a11 */ /* 0x000fe200078008ff */
[C---:B------:R-:W-:Y:S01]  /*1010*/  IMAD.WIDE R22, R56.reuse, R127, c[0x0][0x168] ;  /* 0x00005a0038167625 */ /* 0x040fe200078e027f */
[----:B------:R-:W-:Y:S01]  /*1020*/  IADD3 R37, P1, R37, c[0x0][0x168], RZ ;  /* 0x00005a0025257a10 */ /* 0x000fe20007f3e0ff */
[----:B------:R4:W-:Y:S01]  /*1030*/  LDGSTS.E.BYPASS.128 [R155+0x3000], [R20.64] ;  /* 0x03000000149b7fae */ /* 0x0009e2000b901c48 */
[----:B------:R-:W-:Y:S01]  /*1040*/  LEA.HI.X R51, R56, c[0x0][0x16c], R51, 0x1, P2 ;  /* 0x00005b0038337a11 */ /* 0x000fe200010f0c33 */
[----:B------:R-:W-:Y:S01]  /*1050*/  CS2R R54, SRZ ;  /* 0x0000000000367805 */ /* 0x000fe2000001ff00 */
[----:B------:R-:W-:Y:S01]  /*1060*/  LEA.HI.X R47, R52, c[0x0][0x16c], R45, 0x1, P0 ;  /* 0x00005b00342f7a11 */ /* 0x000fe200000f0c2d */
[----:B------:R1:W-:Y:S01]  /*1070*/  LDGSTS.E.BYPASS.128 [R155+0x3800], [R22.64] ;  /* 0x03800000169b7fae */ /* 0x0003e2000b901c48 */
[----:B------:R-:W-:Y:S01]  /*1080*/  IADD3 R38, P2, R38, c[0x0][0x168], RZ ;  /* 0x00005a0026267a10 */ /* 0x000fe20007f5e0ff */
[----:B------:R-:W-:Y:S01]  /*1090*/  CS2R R56, SRZ ;  /* 0x0000000000387805 */ /* 0x000fe2000001ff00 */
[----:B------:R-:W-:Y:S01]  /*10a0*/  IADD3 R124, P6, R37, 0x100, RZ ;  /* 0x00000100257c7810 */ /* 0x000fe20007fde0ff */
[----:B------:R-:W0:Y:S01]  /*10b0*/  LDGDEPBAR ;  /* 0x00000000000079af */ /* 0x000e220000000000 */
[----:B------:R-:W-:Y:S01]  /*10c0*/  IADD3 R39, P3, R39, c[0x0][0x168], RZ ;  /* 0x00005a0027277a10 */ /* 0x000fe20007f7e0ff */
[----:B------:R-:W-:Y:S01]  /*10d0*/  CS2R R52, SRZ ;  /* 0x0000000000347805 */ /* 0x000fe2000001ff00 */
[----:B------:R-:W-:Y:S01]  /*10e0*/  IADD3 R122, P4, R38, 0x100, RZ ;  /* 0x00000100267a7810 */ /* 0x000fe20007f9e0ff */
[----:B------:R-:W-:Y:S01]  /*10f0*/  BAR.SYNC.DEFER_BLOCKING 0x0 ;  /* 0x0000000000007b1d */ /* 0x000fe20000010000 */
[----:B------:R-:W-:Y:S01]  /*1100*/  IADD3.X R123, RZ, c[0x0][0x16c], R123, P6, P1 ;  /* 0x00005b00ff7b7a10 */ /* 0x000fe200037e247b */
[----:B--2---:R-:W-:Y:S01]  /*1110*/  CS2R R14, SRZ ;  /* 0x00000000000e7805 */ /* 0x004fe2000001ff00 */
[----:B------:R-:W-:Y:S01]  /*1120*/  IADD3 R40, P0, R40, c[0x0][0x168], RZ ;  /* 0x00005a0028287a10 */ /* 0x000fe20007f1e0ff */
[----:B-1----:R-:W-:Y:S01]  /*1130*/  CS2R R16, SRZ ;  /* 0x0000000000107805 */ /* 0x002fe2000001ff00 */
[----:B------:R-:W-:Y:S01]  /*1140*/  IADD3 R120, P6, R39, 0x100, RZ ;  /* 0x0000010027787810 */ /* 0x000fe20007fde0ff */
[----:B---3--:R-:W-:Y:S01]  /*1150*/  CS2R R18, SRZ ;  /* 0x0000000000127805 */ /* 0x008fe2000001ff00 */
[----:B------:R-:W-:Y:S01]  /*1160*/  LOP3.LUT R45, R132, 0x20, RZ, 0xc0, !PT ;  /* 0x00000020842d7812 */ /* 0x000fe200078ec0ff */
[----:B----4-:R-:W-:Y:S01]  /*1170*/  CS2R R20, SRZ ;  /* 0x0000000000147805 */ /* 0x010fe2000001ff00 */
[----:B------:R-:W-:Y:S01]  /*1180*/  IADD3 R41, P5, R41, c[0x0][0x168], RZ ;  /* 0x00005a0029297a10 */ /* 0x000fe20007fbe0ff */
[----:B------:R-:W-:Y:S01]  /*1190*/  CS2R R22, SRZ ;  /* 0x0000000000167805 */ /* 0x000fe2000001ff00 */
[----:B------:R-:W-:-:S02]  /*11a0*/  IADD3.X R121, RZ, c[0x0][0x16c], R121, P4, P2 ;  /* 0x00005b00ff797a10 */ /* 0x000fc400027e4479 */
[----:B------:R-:W-:Y:S02]  /*11b0*/  IADD3 R118, P4, R40, 0x100, RZ ;  /* 0x0000010028767810 */ /* 0x000fe40007f9e0ff */
[----:B------:R-:W-:Y:S02]  /*11c0*/  IADD3.X R119, RZ, c[0x0][0x16c], R119, P6, P3 ;  /* 0x00005b00ff777a10 */ /* 0x000fe400037e6477 */
[----:B------:R-:W-:Y:S02]  /*11d0*/  IADD3 R42, P1, R42, c[0x0][0x168], RZ ;  /* 0x00005a002a2a7a10 */ /* 0x000fe40007f3e0ff */
[----:B------:R-:W-:Y:S02]  /*11e0*/  IADD3 R43, P2, R43, c[0x0][0x168], RZ ;  /* 0x00005a002b2b7a10 */ /* 0x000fe40007f5e0ff */
[----:B------:R-:W-:Y:S02]  /*11f0*/  IADD3 R116, P6, R41, 0x100, RZ ;  /* 0x0000010029747810 */ /* 0x000fe40007fde0ff */
[----:B------:R-:W-:Y:S01]  /*1200*/  IADD3.X R117, RZ, c[0x0][0x16c], R117, P4, P0 ;  /* 0x00005b00ff757a10 */ /* 0x000fe200027e0475 */
[----:B------:R-:W-:Y:S01]  /*1210*/  @!PT LDS RZ, [RZ] ;  /* 0x00000000fffff984 */ /* 0x000fe20000000800 */
[----:B------:R-:W-:Y:S01]  /*1220*/  @!PT LDS RZ, [RZ] ;  /* 0x00000000fffff984 */ /* 0x000fe20000000800 */
[----:B------:R-:W-:Y:S01]  /*1230*/  @!PT LDS RZ, [RZ] ;  /* 0x00000000fffff984 */ /* 0x000fe20000000800 */
[----:B------:R1:W-:Y:S01]  /*1240*/  LDGSTS.E.BYPASS.128 [R155+0xa000], [R12.64+0x80] ;  /* 0x0a0000800c9b7fae */ /* 0x0003e2000b901c48 */
[----:B------:R-:W-:-:S02]  /*1250*/  IADD3 R114, P4, R42, 0x100, RZ ;  /* 0x000001002a727810 */ /* 0x000fc40007f9e0ff */
[----:B------:R-:W-:Y:S01]  /*1260*/  IADD3 R112, P0, R43, 0x100, RZ ;  /* 0x000001002b707810 */ /* 0x000fe20007f1e0ff */
[----:B------:R2:W-:Y:S01]  /*1270*/  LDGSTS.E.BYPASS.128 [R155+0xa800], [R10.64+0x80] ;  /* 0x0a8000800a9b7fae */ /* 0x0005e2000b901c48 */
[----:B------:R-:W-:Y:S02]  /*1280*/  IADD3.X R115, RZ, c[0x0][0x16c], R115, P6, P5 ;  /* 0x00005b00ff737a10 */ /* 0x000fe400037ea473 */
[----:B------:R-:W-:Y:S01]  /*1290*/  IADD3 R44, P3, R44, c[0x0][0x168], RZ ;  /* 0x00005a002c2c7a10 */ /* 0x000fe20007f7e0ff */
[----:B------:R3:W-:Y:S01]  /*12a0*/  LDGSTS.E.BYPASS.128 [R155+0xb000], [R8.64+0x80] ;  /* 0x0b000080089b7fae */ /* 0x0007e2000b901c48 */
[----:B------:R-:W-:Y:S02]  /*12b0*/  IADD3 R104, P6, R3, c[0x0][0x160], RZ ;  /* 0x0000580003687a10 */ /* 0x000fe40007fde0ff */
[----:B------:R-:W-:Y:S01]  /*12c0*/  IADD3.X R113, RZ, c[0x0][0x16c], R113, P4, P1 ;  /* 0x00005b00ff717a10 */ /* 0x000fe200027e2471 */
[----:B------:R4:W-:Y:S01]  /*12d0*/  LDGSTS.E.BYPASS.128 [R155+0xb800], [R24.64+0x80] ;  /* 0x0b800080189b7fae */ /* 0x0009e2000b901c48 */
[----:B------:R-:W-:Y:S01]  /*12e0*/  IADD3.X R107, RZ, c[0x0][0x16c], R107, P0, P2 ;  /* 0x00005b00ff6b7a10 */ /* 0x000fe200007e446b */
[----:B-1----:R-:W-:Y:S01]  /*12f0*/  CS2R R12, SRZ ;  /* 0x00000000000c7805 */ /* 0x002fe2000001ff00 */
[----:B------:R-:W-:Y:S01]  /*1300*/  IADD3 R106, P5, R44, 0x100, RZ ;  /* 0x000001002c6a7810 */ /* 0x000fe20007fbe0ff */
[----:B------:R-:W0:Y:S01]  /*1310*/  LDGDEPBAR ;  /* 0x00000000000079af */ /* 0x000e220000000000 */
[----:B------:R-:W-:Y:S01]  /*1320*/  IADD3 R37, P1, R4, c[0x0][0x160], RZ ;  /* 0x0000580004257a10 */ /* 0x000fe20007f3e0ff */
[----:B--2---:R-:W-:Y:S01]  /*1330*/  CS2R R10, SRZ ;  /* 0x00000000000a7805 */ /* 0x004fe2000001ff00 */
[----:B------:R-:W-:Y:S01]  /*1340*/  IADD3 R104, P2, R104, 0x100, RZ ;  /* 0x0000010068687810 */ /* 0x000fe20007f5e0ff */
[----:B------:R1:W-:Y:S01]  /*1350*/  LDGSTS.E.BYPASS.128 [R155+0x4000], [R26.64+0x80] ;  /* 0x040000801a9b7fae */ /* 0x0003e2000b901c48 */
[----:B------:R-:W-:Y:S01]  /*1360*/  IADD3 R3, P4, R36, c[0x0][0x160], RZ ;  /* 0x0000580024037a10 */ /* 0x000fe20007f9e0ff */
[----:B---3--:R-:W-:Y:S01]  /*1370*/  CS2R R8, SRZ ;  /* 0x0000000000087805 */ /* 0x008fe2000001ff00 */
[----:B------:R-:W-:Y:S01]  /*1380*/  IADD3 R4, P0, R2, c[0x0][0x160], RZ ;  /* 0x0000580002047a10 */ /* 0x000fe20007f1e0ff */
[----:B------:R2:W-:Y:S01]  /*1390*/  LDGSTS.E.BYPASS.128 [R155+0x4800], [R28.64+0x80] ;  /* 0x048000801c9b7fae */ /* 0x0005e2000b901c48 */
[----:B------:R-:W-:Y:S01]  /*13a0*/  IADD3.X R105, RZ, c[0x0][0x16c], R105, P5, P3 ;  /* 0x00005b00ff697a10 */ /* 0x000fe20002fe6469 */
[----:B----4-:R-:W-:Y:S01]  /*13b0*/  CS2R R24, SRZ ;  /* 0x0000000000187805 */ /* 0x010fe2000001ff00 */
[----:B------:R-:W-:Y:S01]  /*13c0*/  IADD3.X R7, RZ, c[0x0][0x164], R7, P2, P6 ;  /* 0x00005900ff077a10 */ /* 0x000fe200017ec407 */
[----:B------:R3:W-:Y:S01]  /*13d0*/  LDGSTS.E.BYPASS.128 [R155+0x5000], [R30.64+0x80] ;  /* 0x050000801e9b7fae */ /* 0x0007e2000b901c48 */
[----:B------:R-:W-:-:S02]  /*13e0*/  IADD3 R2, P5, R37, 0x100, RZ ;  /* 0x0000010025027810 */ /* 0x000fc40007fbe0ff */
[----:B------:R-:W-:Y:S01]  /*13f0*/  IADD3 R3, P3, R3, 0x100, RZ ;  /* 0x0000010003037810 */ /* 0x000fe20007f7e0ff */
[----:B------:R4:W-:Y:S01]  /*1400*/  LDGSTS.E.BYPASS.128 [R155+0x5800], [R32.64+0x80] ;  /* 0x05800080209b7fae */ /* 0x0009e2000b901c48 */
[----:B------:R-:W-:Y:S01]  /*1410*/  IADD3 R4, P2, R4, 0x100, RZ ;  /* 0x0000010004047810 */ /* 0x000fe20007f5e0ff */
[----:B-1----:R-:W-:Y:S01]  /*1420*/  CS2R R26, SRZ ;  /* 0x00000000001a7805 */ /* 0x002fe2000001ff00 */
[----:B------:R-:W-:Y:S01]  /*1430*/  IADD3.X R5, RZ, c[0x0][0x164], R5, P5, P1 ;  /* 0x00005900ff057a10 */ /* 0x000fe20002fe2405 */
[----:B------:R1:W-:Y:S01]  /*1440*/  LDGSTS.E.BYPASS.128 [R155+0x6000], [R34.64+0x80] ;  /* 0x06000080229b7fae */ /* 0x0003e2000b901c48 */
[----:B--2---:R-:W-:Y:S01]  /*1450*/  CS2R R28, SRZ ;  /* 0x00000000001c7805 */ /* 0x004fe2000001ff00 */
[----:B------:R-:W-:Y:S02]  /*1460*/  IADD3.X R6, RZ, c[0x0][0x164], R6, P3, P4 ;  /* 0x00005900ff067a10 */ /* 0x000fe40001fe8406 */
[----:B------:R2:W-:Y:S01]  /*1470*/  LDGSTS.E.BYPASS.128 [R155+0x6800], [R46.64+0x80] ;  /* 0x068000802e9b7fae */ /* 0x0005e2000b901c48 */
[----:B---3--:R-:W-:Y:S01]  /*1480*/  CS2R R30, SRZ ;  /* 0x00000000001e7805 */ /* 0x008fe2000001ff00 */
[----:B------:R-:W-:-:S02]  /*1490*/  IADD3.X R0, RZ, c[0x0][0x164], R0, P2, P0 ;  /* 0x00005900ff007a10 */ /* 0x000fc400017e0400 */
[----:B------:R3:W-:Y:S01]  /*14a0*/  LDGSTS.E.BYPASS.128 [R155+0x7000], [R48.64+0x80] ;  /* 0x07000080309b7fae */ /* 0x0007e2000b901c48 */
[----:B----4-:R-:W-:-:S03]  /*14b0*/  CS2R R32, SRZ ;  /* 0x0000000000207805 */ /* 0x010fc6000001ff00 */
[----:B------:R4:W-:Y:S01]  /*14c0*/  LDGSTS.E.BYPASS.128 [R155+0x7800], [R50.64+0x80] ;  /* 0x07800080329b7fae */ /* 0x0009e2000b901c48 */
[----:B-1----:R-:W-:-:S03]  /*14d0*/  CS2R R34, SRZ ;  /* 0x0000000000227805 */ /* 0x002fc6000001ff00 */
[----:B------:R-:W0:Y:S01]  /*14e0*/  LDGDEPBAR ;  /* 0x00000000000079af */ /* 0x000e220000000000 */
[----:B--2---:R-:W-:Y:S02]  /*14f0*/  LOP3.LUT R47, R156, 0x8, RZ, 0xc0, !PT ;  /* 0x000000089c2f7812 */ /* 0x004fe400078ec0ff */
[----:B------:R-:W-:Y:S02]  /*1500*/  LOP3.LUT R46, R160, 0x7, R132, 0xf8, !PT ;  /* 0x00000007a02e7812 */ /* 0x000fe400078ef884 */
[----:B---3--:R-:W-:Y:S02]  /*1510*/  SHF.R.U32.HI R49, RZ, 0x2, R45 ;  /* 0x00000002ff317819 */ /* 0x008fe4000001162d */
[----:B------:R-:W-:Y:S02]  /*1520*/  LOP3.LUT R48, R143, 0x30, R156, 0xf8, !PT ;  /* 0x000000308f307812 */ /* 0x000fe400078ef89c */
[----:B------:R-:W-:Y:S02]  /*1530*/  LOP3.LUT R139, R49, 0x10, R141, 0xf8, !PT ;  /* 0x00000010318b7812 */ /* 0x000fe400078ef88d */
[----:B------:R-:W-:-:S02]  /*1540*/  LOP3.LUT R147, R48, 0x30, R47, 0x1e, !PT ;  /* 0x0000003030937812 */ /* 0x000fc400078e1e2f */
[C---:B------:R-:W-:Y:S02]  /*1550*/  LOP3.LUT R45, R156.reuse, 0x18, RZ, 0xc0, !PT ;  /* 0x000000189c2d7812 */ /* 0x040fe400078ec0ff */
[----:B------:R-:W-:Y:S02]  /*1560*/  LOP3.LUT R47, R156, 0x10, R47, 0x2e, !PT ;  /* 0x000000109c2f7812 */ /* 0x000fe400078e2e2f */
[--C-:B----4-:R-:W-:Y:S02]  /*1570*/  LOP3.LUT R50, R49, 0x7, R132.reuse, 0xf8, !PT ;  /* 0x0000000731327812 */ /* 0x110fe400078ef884 */
[----:B------:R-:W-:Y:S02]  /*1580*/  LOP3.LUT R139, R139, 0x7, R132, 0xf8, !PT ;  /* 0x000000078b8b7812 */ /* 0x000fe400078ef884 */
[----:B------:R-:W-:Y:S02]  /*1590*/  LEA R144, R46, 0x800, 0x6 ;  /* 0x000008002e907811 */ /* 0x000fe400078e30ff */
[----:B------:R-:W-:Y:S01]  /*15a0*/  LOP3.LUT R48, R156, 0x20, R45, 0x2e, !PT ;  /* 0x000000209c307812 */ /* 0x000fe200078e2e2d */
[----:B------:R-:W-:Y:S01]  /*15b0*/  IMAD.SHL.U32 R140, R139, 0x40, RZ ;  /* 0x000000408b8c7824 */ /* 0x000fe200078e00ff */
[----:B------:R-:W-:-:S02]  /*15c0*/  LOP3.LUT R46, R47, 0x20, R156, 0xf8, !PT ;  /* 0x000000202f2e7812 */ /* 0x000fc400078ef89c */
[----:B------:R-:W-:Y:S02]  /*15d0*/  LOP3.LUT R50, R50, 0x10, R141, 0xf8, !PT ;  /* 0x0000001032327812 */ /* 0x000fe400078ef88d */
[-C--:B------:R-:W-:Y:S02]  /*15e0*/  LOP3.LUT R151, R46, R143.reuse, RZ, 0x3c, !PT ;  /* 0x0000008f2e977212 */ /* 0x080fe400078e3cff */
[----:B------:R-:W-:Y:S02]  /*15f0*/  LOP3.LUT R137, R48, 0x18, R132, 0x78, !PT ;  /* 0x0000001830897812 */ /* 0x000fe400078e7884 */
[----:B------:R-:W-:Y:S02]  /*1600*/  LEA R136, R50, 0x800, 0x6 ;  /* 0x0000080032887811 */ /* 0x000fe400078e30ff */
[----:B------:R-:W-:Y:S02]  /*1610*/  LOP3.LUT R149, R48, R143, RZ, 0x3c, !PT ;  /* 0x0000008f30957212 */ /* 0x000fe400078e3cff */
[----:B------:R-:W-:-:S02]  /*1620*/  LOP3.LUT R148, R154, R48, R143, 0xf6, !PT ;  /* 0x000000309a947212 */ /* 0x000fc400078ef68f */
[C---:B------:R-:W-:Y:S02]  /*1630*/  LOP3.LUT R143, R144.reuse, R48, R143, 0xf6, !PT ;  /* 0x00000030908f7212 */ /* 0x040fe400078ef68f */
[----:B------:R-:W-:Y:S02]  /*1640*/  LOP3.LUT R145, R144, R153, RZ, 0xfc, !PT ;  /* 0x0000009990917212 */ /* 0x000fe400078efcff */
[C---:B------:R-:W-:Y:S02]  /*1650*/  LOP3.LUT R142, R147.reuse, R144, RZ, 0xfc, !PT ;  /* 0x00000090938e7212 */ /* 0x040fe400078efcff */
[----:B------:R-:W-:Y:S02]  /*1660*/  LOP3.LUT R146, R147, R154, RZ, 0xfc, !PT ;  /* 0x0000009a93927212 */ /* 0x000fe400078efcff */
[C---:B------:R-:W-:Y:S02]  /*1670*/  LOP3.LUT R144, R151.reuse, R144, RZ, 0xfc, !PT ;  /* 0x0000009097907212 */ /* 0x040fe400078efcff */
[----:B------:R-:W-:-:S02]  /*1680*/  LOP3.LUT R150, R151, R154, RZ, 0xfc, !PT ;  /* 0x0000009a97967212 */ /* 0x000fc400078efcff */
[-C--:B------:R-:W-:Y:S02]  /*1690*/  LOP3.LUT R138, R140, R157.reuse, RZ, 0xfc, !PT ;  /* 0x0000009d8c8a7212 */ /* 0x080fe400078efcff */
[----:B------:R-:W-:Y:S02]  /*16a0*/  LOP3.LUT R135, R136, R157, RZ, 0xfc, !PT ;  /* 0x0000009d88877212 */ /* 0x000fe400078efcff */
[----:B------:R-:W-:Y:S02]  /*16b0*/  LOP3.LUT R134, R140, 0x1800, R137, 0xfe, !PT ;  /* 0x000018008c867812 */ /* 0x000fe400078efe89 */
.L_x_0:
[----:B------:R-:W-:-:S04]  /*16c0*/  DEPBAR.LE SB0, 0x2 ;  /* 0x000080800000791a */ /* 0x000fc80000000000 */
[----:B------:R-:W-:Y:S01]  /*16d0*/  UIADD3 UR4, UR4, 0x1, URZ ;  /* 0x0000000104047890 */ /* 0x000fe2000fffe03f */
[----:B------:R-:W-:Y:S01]  /*16e0*/  IMAD.IADD R37, R157, 0x1, R140 ;  /* 0x000000019d257824 */ /* 0x000fe200078e028c */
[----:B------:R-:W-:Y:S01]  /*16f0*/  IADD3 R133, R133, 0x1, RZ ;  /* 0x0000000185857810 */ /* 0x000fe20007ffe0ff */
[----:B------:R-:W-:Y:S01]  /*1700*/  IMAD.IADD R36, R153, 0x1, R154 ;  /* 0x0000000199247824 */ /* 0x000fe200078e029a */
[----:B------:R-:W-:Y:S01]  /*1710*/  UISETP.GE.AND UP0, UPT, UR4, 0x2, UPT ;  /* 0x000000020400788c */ /* 0x000fe2000bf06270 */
[----:B------:R-:W-:Y:S01]  /*1720*/  BAR.SYNC.DEFER_BLOCKING 0x0 ;  /* 0x0000000000007b1d */ /* 0x000fe20000010000 */
[----:B------:R-:W-:Y:S02]  /*1730*/  ISETP.GE.AND P1, PT, R133, 0x2, PT ;  /* 0x000000028500780c */ /* 0x000fe40003f26270 */
[----:B------:R-:W-:Y:S01]  /*1740*/  USEL UR4, UR4, URZ, !UP0 ;  /* 0x0000003f04047287 */ /* 0x000fe2000c000000 */
[----:B------:R-:W-:Y:S02]  /*1750*/  ISETP.GE.U32.AND P0, PT, R131, 0x9e, PT ;  /* 0x0000009e8300780c */ /* 0x000fe40003f06070 */
[----:B------:R-:W-:Y:S01]  /*1760*/  SEL R133, R133, RZ, !P1 ;  /* 0x000000ff85857207 */ /* 0x000fe20004800000 */
[----:B------:R-:W-:Y:S01]  /*1770*/  USHF.L.U32 UR6, UR4, 0xe, URZ ;  /* 0x0000000e04067899 */ /* 0x000fe2000800063f */
[----:B------:R-:W-:Y:S01]  /*1780*/  ISETP.GE.U32.AND.EX P0, PT, R130, RZ, PT, P0 ;  /* 0x000000ff8200720c */ /* 0x000fe20003f06100 */
[----:B------:R-:W-:-:S04]  /*1790*/  ULEA UR5, UR4, 0x8000, 0xd ;  /* 0x0000800004057891 */ /* 0x000fc8000f8e683f */
[----:B------:R-:W-:Y:S02]  /*17a0*/  LEA R44, R138, UR6, 0x1 ;  /* 0x000000068a2c7c11 */ /* 0x000fe4000f8e08ff */
[----:B------:R-:W-:Y:S02]  /*17b0*/  LEA R48, R135, UR6, 0x1 ;  /* 0x0000000687307c11 */ /* 0x000fe4000f8e08ff */
[----:B------:R-:W-:Y:S02]  /*17c0*/  LEA R109, R37, UR6, 0x1 ;  /* 0x00000006256d7c11 */ /* 0x000fe4000f8e08ff */
[----:B------:R-:W-:Y:S02]  /*17d0*/  LEA R108, R36, UR5, 0x1 ;  /* 0x00000005246c7c11 */ /* 0x000fe4000f8e08ff */
[----:B------:R-:W-:Y:S02]  /*17e0*/  LEA R100, R152, UR5, 0x1 ;  /* 0x0000000598647c11 */ /* 0x000fe4000f8e08ff */
[----:B------:R-:W-:Y:S01]  /*17f0*/  LEA R40, R145, UR5, 0x1 ;  /* 0x0000000591287c11 */ /* 0x000fe2000f8e08ff */
[----:B------:R-:W-:Y:S04]  /*1800*/  LDSM.16.M88.4 R44, [R44] ;  /* 0x000000002c2c783b */ /* 0x000fe80000000200 */
[----:B------:R-:W-:Y:S04]  /*1810*/  LDSM.16.M88.4 R48, [R48] ;  /* 0x000000003030783b */ /* 0x000fe80000000200 */
[----:B------:R-:W-:Y:S04]  /*1820*/  LDSM.16.M88.4 R88, [R109+0x2000] ;  /* 0x002000006d58783b */ /* 0x000fe80000000200 */
[----:B------:R-:W-:Y:S04]  /*1830*/  LDSM.16.M88.4 R92, [R109+0x3000] ;  /* 0x003000006d5c783b */ /* 0x000fe80000000200 */
[----:B------:R-:W1:Y:S04]  /*1840*/  LDSM.16.M88.4 R36, [R108+0x800] ;  /* 0x000800006c24783b */ /* 0x000e680000000200 */
[----:B------:R-:W2:Y:S04]  /*1850*/  LDSM.16.M88.4 R100, [R100] ;  /* 0x000000006464783b */ /* 0x000ea80000000200 */
[----:B------:R-:W3:Y:S04]  /*1860*/  LDSM.16.M88.4 R40, [R40] ;  /* 0x000000002828783b */ /* 0x000ee80000000200 */
[----:B------:R4:W2:Y:S02]  /*1870*/  LDSM.16.M88.4 R96, [R108+0x1800] ;  /* 0x001800006c60783b */ /* 0x0008a40000000200 */
[----:B----4-:R-:W-:-:S06]  /*1880*/  LEA R108, R150, UR5, 0x1 ;  /* 0x00000005966c7c11 */ /* 0x010fcc000f8e08ff */
[----:B------:R-:W4:Y:S01]  /*1890*/  LDSM.16.M88.4 R108, [R108] ;  /* 0x000000006c6c783b */ /* 0x000f220000000200 */
[C---:B-1----:R-:W-:Y:S08]  /*18a0*/  HMMA.16816.F32.BF16 R68, R36.reuse, R44, R68 ;  /* 0x0000002c2444723c */ /* 0x042ff00000041844 */
[C---:B------:R-:W-:Y:S08]  /*18b0*/  HMMA.16816.F32.BF16 R64, R36.reuse, R48, R64 ;  /* 0x000000302440723c */ /* 0x040ff00000041840 */
[C---:B------:R-:W-:Y:S08]  /*18c0*/  HMMA.16816.F32.BF16 R60, R36.reuse, R88, R60 ;  /* 0x00000058243c723c */ /* 0x040ff0000004183c */
[----:B------:R-:W-:Y:S07]  /*18d0*/  HMMA.16816.F32.BF16 R56, R36, R92, R56 ;  /* 0x0000005c2438723c */ /* 0x000fee0000041838 */
[----:B------:R-:W-:Y:S01]  /*18e0*/  IMAD.IADD R36, R154, 0x1, R151 ;  /* 0x000000019a247824 */ /* 0x000fe200078e0297 */
[----:B--2---:R-:W-:Y:S04]  /*18f0*/  HMMA.16816.F32.BF16 R84, R100, R44, R84 ;  /* 0x0000002c6454723c */ /* 0x004fe80000041854 */
[----:B------:R-:W-:-:S02]  /*1900*/  LEA R161, R36, UR5, 0x1 ;  /* 0x0000000524a17c11 */ /* 0x000fc4000f8e08ff */
[----:B------:R-:W-:Y:S02]  /*1910*/  LEA R36, R144, UR5, 0x1 ;  /* 0x0000000590247c11 */ /* 0x000fe4000f8e08ff */
[C---:B------:R-:W-:Y:S04]  /*1920*/  HMMA.16816.F32.BF16 R80, R100.reuse, R48, R80 ;  /* 0x000000306450723c */ /* 0x040fe80000041850 */
[----:B------:R-:W-:Y:S04]  /*1930*/  LDSM.16.M88.4 R36, [R36] ;  /* 0x000000002424783b */ /* 0x000fe80000000200 */
[C---:B------:R-:W-:Y:S08]  /*1940*/  HMMA.16816.F32.BF16 R76, R100.reuse, R88, R76 ;  /* 0x00000058644c723c */ /* 0x040ff0000004184c */
[----:B------:R-:W-:Y:S01]  /*1950*/  HMMA.16816.F32.BF16 R72, R100, R92, R72 ;  /* 0x0000005c6448723c */ /* 0x000fe20000041848 */
[----:B------:R-:W1:Y:S07]  /*1960*/  LDSM.16.M88.4 R100, [R161+0x800] ;  /* 0x00080000a164783b */ /* 0x000e6e0000000200 */
[C---:B---3--:R-:W-:Y:S08]  /*1970*/  HMMA.16816.F32.BF16 R52, R40.reuse, R44, R52 ;  /* 0x0000002c2834723c */ /* 0x048ff00000041834 */
[C---:B------:R-:W-:Y:S08]  /*1980*/  HMMA.16816.F32.BF16 R24, R40.reuse, R48, R24 ;  /* 0x000000302818723c */ /* 0x040ff00000041818 */
[C---:B------:R-:W-:Y:S08]  /*1990*/  HMMA.16816.F32.BF16 R28, R40.reuse, R88, R28 ;  /* 0x00000058281c723c */ /* 0x040ff0000004181c */
[----:B------:R-:W-:Y:S01]  /*19a0*/  HMMA.16816.F32.BF16 R32, R40, R92, R32 ;  /* 0x0000005c2820723c */ /* 0x000fe20000041820 */
[----:B------:R2:W3:Y:S07]  /*19b0*/  LDSM.16.M88.4 R40, [R161+0x1800] ;  /* 0x00180000a128783b */ /* 0x0004ee0000000200 */
[----:B------:R-:W-:Y:S01]  /*19c0*/  HMMA.16816.F32.BF16 R8, R96, R44, R8 ;  /* 0x0000002c6008723c */ /* 0x000fe20000041808 */
[----:B--2---:R-:W-:-:S05]  /*19d0*/  IMAD.IADD R161, R154, 0x1, R149 ;  /* 0x000000019aa17824 */ /* 0x004fca00078e0295 */
[----:B------:R-:W-:Y:S02]  /*19e0*/  LEA R161, R161, UR5, 0x1 ;  /* 0x00000005a1a17c11 */ /* 0x000fe4000f8e08ff */
[C---:B------:R-:W-:Y:S08]  /*19f0*/  HMMA.16816.F32.BF16 R12, R96.reuse, R48, R12 ;  /* 0x00000030600c723c */ /* 0x040ff0000004180c */
[----:B------:R-:W-:Y:S08]  /*1a00*/  HMMA.16816.F32.BF16 R16, R96, R88, R16 ;  /* 0x000000586010723c */ /* 0x000ff00000041810 */
[-C--:B----4-:R-:W-:Y:S08]  /*1a10*/  HMMA.16816.F32.BF16 R84, R108, R46.reuse, R84 ;  /* 0x0000002e6c54723c */ /* 0x090ff00000041854 */
[-C--:B-1----:R-:W-:Y:S08]  /*1a20*/  HMMA.16816.F32.BF16 R68, R100, R46.reuse, R68 ;  /* 0x0000002e6444723c */ /* 0x082ff00000041844 */
[-C--:B------:R-:W-:Y:S08]  /*1a30*/  HMMA.16816.F32.BF16 R52, R36, R46.reuse, R52 ;  /* 0x0000002e2434723c */ /* 0x080ff00000041834 */
[----:B---3--:R-:W-:Y:S07]  /*1a40*/  HMMA.16816.F32.BF16 R44, R40, R46, R8 ;  /* 0x0000002e282c723c */ /* 0x008fee0000041808 */
[----:B------:R-:W-:Y:S01]  /*1a50*/  LEA R8, R137, UR6, 0x1 ;  /* 0x0000000689087c11 */ /* 0x000fe2000f8e08ff */
[----:B------:R-:W-:Y:S04]  /*1a60*/  HMMA.16816.F32.BF16 R80, R108, R50, R80 ;  /* 0x000000326c50723c */ /* 0x000fe80000041850 */
[----:B------:R-:W-:-:S04]  /*1a70*/  IMAD R162, R139, 0x80, R8 ;  /* 0x000000808ba27824 */ /* 0x000fc800078e0208 */
[-C--:B------:R-:W-:Y:S08]  /*1a80*/  HMMA.16816.F32.BF16 R64, R100, R50.reuse, R64 ;  /* 0x000000326440723c */ /* 0x080ff00000041840 */
[----:B------:R-:W-:Y:S08]  /*1a90*/  HMMA.16816.F32.BF16 R24, R36, R50, R24 ;  /* 0x000000322418723c */ /* 0x000ff00000041818 */
[----:B------:R-:W-:Y:S07]  /*1aa0*/  HMMA.16816.F32.BF16 R96, R96, R92, R20 ;  /* 0x0000005c6060723c */ /* 0x000fee0000041814 */
[----:B------:R-:W-:Y:S01]  /*1ab0*/  LEA R20, R134, UR6, 0x1 ;  /* 0x0000000686147c11 */ /* 0x000fe2000f8e08ff */
[C---:B------:R-:W-:Y:S05]  /*1ac0*/  HMMA.16816.F32.BF16 R76, R108.reuse, R90, R76 ;  /* 0x0000005a6c4c723c */ /* 0x040fea000004184c */
[----:B------:R-:W-:Y:S03]  /*1ad0*/  LDSM.16.M88.4 R20, [R20] ;  /* 0x000000001414783b */ /* 0x000fe60000000200 */
[----:B------:R-:W-:Y:S07]  /*1ae0*/  HMMA.16816.F32.BF16 R72, R108, R94, R72 ;  /* 0x0000005e6c48723c */ /* 0x000fee0000041848 */
[----:B------:R-:W-:Y:S01]  /*1af0*/  LEA R108, R148, UR5, 0x1 ;  /* 0x00000005946c7c11 */ /* 0x000fe2000f8e08ff */
[----:B------:R-:W-:Y:S05]  /*1b00*/  HMMA.16816.F32.BF16 R48, R40, R50, R12 ;  /* 0x000000322830723c */ /* 0x000fea000004180c */
[----:B------:R-:W1:Y:S02]  /*1b10*/  LDSM.16.M88.4 R108, [R108] ;  /* 0x000000006c6c783b */ /* 0x000e640000000200 */
[----:B------:R-:W-:Y:S01]  /*1b20*/  IMAD R12, R136, 0x2, R8 ;  /* 0x00000002880c7824 */ /* 0x000fe200078e0208 */
[-C--:B------:R-:W-:Y:S01]  /*1b30*/  HMMA.16816.F32.BF16 R60, R100, R90.reuse, R60 ;  /* 0x0000005a643c723c */ /* 0x080fe2000004183c */
[----:B------:R-:W2:Y:S04]  /*1b40*/  LDSM.16.M88.4 R8, [R162] ;  /* 0x00000000a208783b */ /* 0x000ea80000000200 */
[----:B------:R-:W3:Y:S03]  /*1b50*/  LDSM.16.M88.4 R12, [R12] ;  /* 0x000000000c0c783b */ /* 0x000ee60000000200 */
[-C--:B------:R-:W-:Y:S08]  /*1b60*/  HMMA.16816.F32.BF16 R28, R36, R90.reuse, R28 ;  /* 0x0000005a241c723c */ /* 0x080ff0000004181c */
[----:B------:R-:W-:Y:S01]  /*1b70*/  HMMA.16816.F32.BF16 R88, R40, R90, R16 ;  /* 0x0000005a2858723c */ /* 0x000fe20000041810 */
[----:B------:R-:W4:Y:S07]  /*1b80*/  LDSM.16.M88.4 R16, [R162+0x2000] ;  /* 0x00200000a210783b */ /* 0x000f2e0000000200 */
[-C--:B------:R-:W-:Y:S07]  /*1b90*/  HMMA.16816.F32.BF16 R32, R36, R94.reuse, R32 ;  /* 0x0000005e2420723c */ /* 0x080fee0000041820 */
[----:B------:R-:W-:Y:S01]  /*1ba0*/  LEA R36, R143, UR5, 0x1 ;  /* 0x000000058f247c11 */ /* 0x000fe2000f8e08ff */
[----:B------:R-:W-:Y:S01]  /*1bb0*/  HMMA.16816.F32.BF16 R56, R100, R94, R56 ;  /* 0x0000005e6438723c */ /* 0x000fe20000041838 */
[----:B------:R-:W-:Y:S04]  /*1bc0*/  LDSM.16.M88.4 R100, [R161+0x800] ;  /* 0x00080000a164783b */ /* 0x000fe80000000200 */
[----:B------:R-:W4:Y:S03]  /*1bd0*/  LDSM.16.M88.4 R36, [R36] ;  /* 0x000000002424783b */ /* 0x000f260000000200 */
[C---:B-1----:R-:W-:Y:S08]  /*1be0*/  HMMA.16816.F32.BF16 R72, R108.reuse, R20, R72 ;  /* 0x000000146c48723c */ /* 0x042ff00000041848 */
[C---:B--2---:R-:W-:Y:S08]  /*1bf0*/  HMMA.16816.F32.BF16 R84, R108.reuse, R8, R84 ;  /* 0x000000086c54723c */ /* 0x044ff00000041854 */
[C---:B---3--:R-:W-:Y:S08]  /*1c00*/  HMMA.16816.F32.BF16 R80, R108.reuse, R12, R80 ;  /* 0x0000000c6c50723c */ /* 0x048ff00000041850 */
[----:B----4-:R-:W-:Y:S01]  /*1c10*/  HMMA.16816.F32.BF16 R76, R108, R16, R76 ;  /* 0x000000106c4c723c */ /* 0x010fe2000004184c */
[----:B------:R-:W1:Y:S07]  /*1c20*/  LDSM.16.M88.4 R108, [R161+0x1800] ;  /* 0x00180000a16c783b */ /* 0x000e6e0000000200 */
[----:B------:R-:W-:Y:S07]  /*1c30*/  HMMA.16816.F32.BF16 R92, R40, R94, R96 ;  /* 0x0000005e285c723c */ /* 0x000fee0000041860 */
[----:B------:R-:W-:Y:S01]  /*1c40*/  IMAD.IADD R40, R154, 0x1, R147 ;  /* 0x000000019a287824 */ /* 0x000fe200078e0293 */
[----:B------:R-:W-:Y:S04]  /*1c50*/  HMMA.16816.F32.BF16 R52, R36, R8, R52 ;  /* 0x000000082434723c */ /* 0x000fe80000041834 */
[----:B------:R-:W-:-:S04]  /*1c60*/  LEA R162, R40, UR5, 0x1 ;  /* 0x0000000528a27c11 */ /* 0x000fc8000f8e08ff */
[C---:B------:R-:W-:Y:S01]  /*1c70*/  HMMA.16816.F32.BF16 R24, R36.reuse, R12, R24 ;  /* 0x0000000c2418723c */ /* 0x040fe20000041818 */
[----:B------:R-:W-:Y:S04]  /*1c80*/  LDSM.16.M88.4 R96, [R162+0x800] ;  /* 0x00080000a260783b */ /* 0x000fe80000000200 */
[----:B------:R-:W-:Y:S03]  /*1c90*/  LDSM.16.M88.4 R40, [R162+0x1800] ;  /* 0x00180000a228783b */ /* 0x000fe60000000200 */
[C---:B------:R-:W-:Y:S08]  /*1ca0*/  HMMA.16816.F32.BF16 R28, R36.reuse, R16, R28 ;  /* 0x00000010241c723c */ /* 0x040ff0000004181c */
[----:B------:R-:W-:Y:S07]  /*1cb0*/  HMMA.16816.F32.BF16 R32, R36, R20, R32 ;  /* 0x000000142420723c */ /* 0x000fee0000041820 */
[----:B------:R-:W-:Y:S01]  /*1cc0*/  LEA R36, R142, UR5, 0x1 ;  /* 0x000000058e247c11 */ /* 0x000fe2000f8e08ff */
[C---:B------:R-:W-:Y:S05]  /*1cd0*/  HMMA.16816.F32.BF16 R68, R100.reuse, R8, R68 ;  /* 0x000000086444723c */ /* 0x040fea0000041844 */
[----:B------:R-:W2:Y:S03]  /*1ce0*/  LDSM.16.M88.4 R36, [R36] ;  /* 0x000000002424783b */ /* 0x000ea60000000200 */
[C---:B------:R-:W-:Y:S08]  /*1cf0*/  HMMA.16816.F32.BF16 R64, R100.reuse, R12, R64 ;  /* 0x0000000c6440723c */ /* 0x040ff00000041840 */
[C---:B------:R-:W-:Y:S08]  /*1d00*/  HMMA.16816.F32.BF16 R60, R100.reuse, R16, R60 ;  /* 0x00000010643c723c */ /* 0x040ff0000004183c */
[----:B------:R-:W-:Y:S07]  /*1d10*/  HMMA.16816.F32.BF16 R56, R100, R20, R56 ;  /* 0x000000146438723c */ /* 0x000fee0000041838 */
[----:B------:R-:W-:Y:S01]  /*1d20*/  LEA R100, R146, UR5, 0x1 ;  /* 0x0000000592647c11 */ /* 0x000fe2000f8e08ff */
[C---:B-1----:R-:W-:Y:S05]  /*1d30*/  HMMA.16816.F32.BF16 R44, R108.reuse, R8, R44 ;  /* 0x000000086c2c723c */ /* 0x042fea000004182c */
[----:B------:R-:W1:Y:S03]  /*1d40*/  LDSM.16.M88.4 R100, [R100] ;  /* 0x000000006464783b */ /* 0x000e660000000200 */
[C---:B------:R-:W-:Y:S08]  /*1d50*/  HMMA.16816.F32.BF16 R48, R108.reuse, R12, R48 ;  /* 0x0000000c6c30723c */ /* 0x040ff00000041830 */
[C---:B------:R-:W-:Y:S08]  /*1d60*/  HMMA.16816.F32.BF16 R88, R108.reuse, R16, R88 ;  /* 0x000000106c58723c */ /* 0x040ff00000041858 */
[----:B------:R-:W-:Y:S07]  /*1d70*/  HMMA.16816.F32.BF16 R92, R108, R20, R92 ;  /* 0x000000146c5c723c */ /* 0x000fee000004185c */
[----:B------:R-:W-:Y:S01]  /*1d80*/  LEA R20, R133, 0x8000, 0xd ;  /* 0x0000800085147811 */ /* 0x000fe200078e68ff */
[C---:B--2---:R-:W-:Y:S08]  /*1d90*/  HMMA.16816.F32.BF16 R52, R36.reuse, R10, R52 ;  /* 0x0000000a2434723c */ /* 0x044ff00000041834 */
[C---:B------:R-:W-:Y:S08]  /*1da0*/  HMMA.16816.F32.BF16 R24, R36.reuse, R14, R24 ;  /* 0x0000000e2418723c */ /* 0x040ff00000041818 */
[C---:B------:R-:W-:Y:S08]  /*1db0*/  HMMA.16816.F32.BF16 R28, R36.reuse, R18, R28 ;  /* 0x00000012241c723c */ /* 0x040ff0000004181c */
[----:B------:R-:W-:Y:S07]  /*1dc0*/  HMMA.16816.F32.BF16 R32, R36, R22, R32 ;  /* 0x000000162420723c */ /* 0x000fee0000041820 */
[C---:B------:R-:W-:Y:S01]  /*1dd0*/  IADD3 R36, P1, R129.reuse, R4, RZ ;  /* 0x0000000481247210 */ /* 0x040fe20007f3e0ff */
[----:B-1----:R-:W-:Y:S04]  /*1de0*/  HMMA.16816.F32.BF16 R84, R100, R10, R84 ;  /* 0x0000000a6454723c */ /* 0x002fe80000041854 */
[----:B------:R-:W-:Y:S01]  /*1df0*/  IMAD.X R37, R128, 0x1, R0, P1 ;  /* 0x0000000180257824 */ /* 0x000fe200008e0600 */
[----:B------:R-:W-:-:S03]  /*1e00*/  IADD3 R38, P1, R129, R2, RZ ;  /* 0x0000000281267210 */ /* 0x000fc60007f3e0ff */
[----:B------:R-:W-:Y:S02]  /*1e10*/  HMMA.16816.F32.BF16 R68, R96, R10, R68 ;  /* 0x0000000a6044723c */ /* 0x000fe40000041844 */
[----:B------:R-:W-:-:S06]  /*1e20*/  IMAD.X R39, R128, 0x1, R5, P1 ;  /* 0x0000000180277824 */ /* 0x000fcc00008e0605 */
[----:B------:R-:W-:Y:S01]  /*1e30*/  HMMA.16816.F32.BF16 R8, R40, R10, R44 ;  /* 0x0000000a2808723c */ /* 0x000fe2000004182c */
[----:B------:R-:W-:Y:S06]  /*1e40*/  BAR.SYNC.DEFER_BLOCKING 0x0 ;  /* 0x0000000000007b1d */ /* 0x000fec0000010000 */
[----:B------:R-:W-:Y:S01]  /*1e50*/  IADD3 R44, P2, R129, R3, RZ ;  /* 0x00000003812c7210 */ /* 0x000fe20007f5e0ff */
[----:B------:R-:W-:Y:S04]  /*1e60*/  HMMA.16816.F32.BF16 R80, R100, R14, R80 ;  /* 0x0000000e6450723c */ /* 0x000fe80000041850 */
[----:B------:R-:W-:-:S04]  /*1e70*/  IMAD.X R45, R128, 0x1, R6, P2 ;  /* 0x00000001802d7824 */ /* 0x000fc800010e0606 */
[-C--:B------:R-:W-:Y:S08]  /*1e80*/  HMMA.16816.F32.BF16 R64, R96, R14.reuse, R64 ;  /* 0x0000000e6040723c */ /* 0x080ff00000041840 */
[----:B------:R-:W-:Y:S07]  /*1e90*/  HMMA.16816.F32.BF16 R12, R40, R14, R48 ;  /* 0x0000000e280c723c */ /* 0x000fee0000041830 */
[----:B------:R-:W-:Y:S01]  /*1ea0*/  IMAD.IADD R49, R155, 0x1, R20 ;  /* 0x000000019b317824 */ /* 0x000fe200078e0214 */
[----:B------:R-:W-:Y:S01]  /*1eb0*/  HMMA.16816.F32.BF16 R76, R100, R18, R76 ;  /* 0x00000012644c723c */ /* 0x000fe2000004184c */
[----:B------:R-:W-:-:S03]  /*1ec0*/  IMAD R51, R133, 0x4000, R155 ;  /* 0x0000400085337824 */ /* 0x000fc600078e029b */
[----:B------:R-:W-:Y:S01]  /*1ed0*/  @!PT LDS RZ, [RZ] ;  /* 0x00000000fffff984 */ /* 0x000fe20000000800 */
[----:B------:R-:W-:Y:S01]  /*1ee0*/  @!PT LDS RZ, [RZ] ;  /* 0x00000000fffff984 */ /* 0x000fe20000000800 */
[----:B------:R-:W-:Y:S01]  /*1ef0*/  @!PT LDS RZ, [RZ] ;  /* 0x00000000fffff984 */ /* 0x000fe20000000800 */
[----:B------:R1:W-:Y:S04]  /*1f00*/  LDGSTS.E.BYPASS.128 [R49], [R36.64], !P0 ;  /* 0x0000000024317fae */ /* 0x0003e8000c101c48 */
[----:B------:R-:W-:Y:S01]  /*1f10*/  HMMA.16816.F32.BF16 R72, R100, R22, R72 ;  /* 0x000000166448723c */ /* 0x000fe20000041848 */
[----:B------:R2:W-:Y:S04]  /*1f20*/  LDGSTS.E.BYPASS.128 [R49+0x800], [R44.64], !P0 ;  /* 0x008000002c317fae */ /* 0x0005e8000c101c48 */
[----:B------:R3:W-:Y:S03]  /*1f30*/  LDGSTS.E.BYPASS.128 [R49+0x1000], [R38.64], !P0 ;  /* 0x0100000026317fae */ /* 0x0007e6000c101c48 */
[C---:B------:R-:W-:Y:S08]  /*1f40*/  HMMA.16816.F32.BF16 R60, R96.reuse, R18, R60 ;  /* 0x00000012603c723c */ /* 0x040ff0000004183c */
[----:B------:R-:W-:Y:S08]  /*1f50*/  HMMA.16816.F32.BF16 R56, R96, R22, R56 ;  /* 0x000000166038723c */ /* 0x000ff00000041838 */
[C---:B------:R-:W-:Y:S08]  /*1f60*/  HMMA.16816.F32.BF16 R16, R40.reuse, R18, R88 ;  /* 0x000000122810723c */ /* 0x040ff00000041858 */
[----:B------:R-:W-:Y:S07]  /*1f70*/  HMMA.16816.F32.BF16 R20, R40, R22, R92 ;  /* 0x000000162814723c */ /* 0x000fee000004185c */
[----:B------:R-:W-:-:S02]  /*1f80*/  IADD3 R40, P2, R129, R104, RZ ;  /* 0x0000006881287210 */ /* 0x000fc40007f5e0ff */
[----:B------:R-:W-:-:S03]  /*1f90*/  IADD3 R42, P1, R129, R106, RZ ;  /* 0x0000006a812a7210 */ /* 0x000fc60007f3e0ff */
[C---:B------:R-:W-:Y:S01]  /*1fa0*/  IMAD.X R41, R128.reuse, 0x1, R7, P2 ;  /* 0x0000000180297824 */ /* 0x040fe200010e0607 */
[C---:B------:R-:W-:Y:S01]  /*1fb0*/  IADD3 R46, P2, R129.reuse, R112, RZ ;  /* 0x00000070812e7210 */ /* 0x040fe20007f5e0ff */
[C---:B------:R-:W-:Y:S01]  /*1fc0*/  IMAD.X R43, R128.reuse, 0x1, R105, P1 ;  /* 0x00000001802b7824 */ /* 0x040fe200008e0669 */
[C---:B-1----:R-:W-:Y:S02]  /*1fd0*/  IADD3 R36, P1, R129.reuse, R114, RZ ;  /* 0x0000007281247210 */ /* 0x042fe40007f3e0ff */
[----:B------:R1:W-:Y:S01]  /*1fe0*/  LDGSTS.E.BYPASS.128 [R49+0x1800], [R40.64], !P0 ;  /* 0x0180000028317fae */ /* 0x0003e2000c101c48 */
[C---:B------:R-:W-:Y:S01]  /*1ff0*/  IMAD.X R47, R128.reuse, 0x1, R107, P2 ;  /* 0x00000001802f7824 */ /* 0x040fe200010e066b */
[C---:B--2---:R-:W-:Y:S01]  /*2000*/  IADD3 R44, P2, R129.reuse, R116, RZ ;  /* 0x00000074812c7210 */ /* 0x044fe20007f5e0ff */
[C---:B------:R-:W-:Y:S01]  /*2010*/  IMAD.X R37, R128.reuse, 0x1, R113, P1 ;  /* 0x0000000180257824 */ /* 0x040fe200008e0671 */
[C---:B---3--:R-:W-:Y:S01]  /*2020*/  IADD3 R38, P1, R129.reuse, R118, RZ ;  /* 0x0000007681267210 */ /* 0x048fe20007f3e0ff */
[----:B------:R-:W0:Y:S02]  /*2030*/  LDGDEPBAR ;  /* 0x00000000000079af */ /* 0x000e240000000000 */
[C---:B------:R-:W-:Y:S01]  /*2040*/  IMAD.X R45, R128.reuse, 0x1, R115, P2 ;  /* 0x00000001802d7824 */ /* 0x040fe200010e0673 */
[C---:B------:R-:W-:Y:S01]  /*2050*/  IADD3 R48, P2, R129.reuse, R120, RZ ;  /* 0x0000007881307210 */ /* 0x040fe20007f5e0ff */
[----:B------:R2:W-:Y:S01]  /*2060*/  LDGSTS.E.BYPASS.128 [R51], [R42.64], !P0 ;  /* 0x000000002a337fae */ /* 0x0005e2000c101c48 */
[----:B------:R-:W-:Y:S01]  /*2070*/  IMAD.X R39, R128, 0x1, R117, P1 ;  /* 0x0000000180277824 */ /* 0x000fe200008e0675 */
[----:B-1----:R-:W-:-:S02]  /*2080*/  IADD3 R40, P3, R129, R122, RZ ;  /* 0x0000007a81287210 */ /* 0x002fc40007f7e0ff */
[C---:B------:R-:W-:Y:S01]  /*2090*/  IMAD.X R49, R128.reuse, 0x1, R119, P2 ;  /* 0x0000000180317824 */ /* 0x040fe200010e0677 */
[----:B------:R1:W-:Y:S02]  /*20a0*/  LDGSTS.E.BYPASS.128 [R51+0x800], [R46.64], !P0 ;  /* 0x008000002e337fae */ /* 0x0003e4000c101c48 */
[----:B------:R-:W-:Y:S02]  /*20b0*/  IMAD.X R41, R128, 0x1, R121, P3 ;  /* 0x0000000180297824 */ /* 0x000fe400018e0679 */
[----:B------:R1:W-:Y:S01]  /*20c0*/  LDGSTS.E.BYPASS.128 [R51+0x1000], [R36.64], !P0 ;  /* 0x0100000024337fae */ /* 0x0003e2000c101c48 */
[----:B--2---:R-:W-:-:S03]  /*20d0*/  IADD3 R42, P1, R129, R124, RZ ;  /* 0x0000007c812a7210 */ /* 0x004fc60007f3e0ff */
[----:B------:R1:W-:Y:S02]  /*20e0*/  LDGSTS.E.BYPASS.128 [R51+0x1800], [R44.64], !P0 ;  /* 0x018000002c337fae */ /* 0x0003e4000c101c48 */
[----:B------:R-:W-:Y:S02]  /*20f0*/  IMAD.X R43, R128, 0x1, R123, P1 ;  /* 0x00000001802b7824 */ /* 0x000fe400008e067b */
[----:B------:R1:W-:Y:S01]  /*2100*/  LDGSTS.E.BYPASS.128 [R51+0x2000], [R38.64], !P0 ;  /* 0x0200000026337fae */ /* 0x0003e2000c101c48 */
[----:B------:R-:W-:-:S03]  /*2110*/  IADD3 R131, P1, R131, 0x1, RZ ;  /* 0x0000000183837810 */ /* 0x000fc60007f3e0ff */
[----:B------:R1:W-:Y:S02]  /*2120*/  LDGSTS.E.BYPASS.128 [R51+0x2800], [R48.64], !P0 ;  /* 0x0280000030337fae */ /* 0x0003e4000c101c48 */
[----:B------:R-:W-:Y:S02]  /*2130*/  IMAD.X R130, RZ, RZ, R130, P1 ;  /* 0x000000ffff827224 */ /* 0x000fe400008e0682 */
[----:B------:R1:W-:Y:S04]  /*2140*/  LDGSTS.E.BYPASS.128 [R51+0x3000], [R40.64], !P0 ;  /* 0x0300000028337fae */ /* 0x0003e8000c101c48 */
[----:B------:R1:W-:Y:S01]  /*2150*/  LDGSTS.E.BYPASS.128 [R51+0x3800], [R42.64], !P0 ;  /* 0x038000002a337fae */ /* 0x0003e2000c101c48 */
[----:B------:R-:W-:-:S03]  /*2160*/  IADD3 R129, P0, R129, 0x80, RZ ;  /* 0x0000008081817810 */ /* 0x000fc60007f1e0ff */
[----:B------:R-:W0:Y:S02]  /*2170*/  LDGDEPBAR ;  /* 0x00000000000079af */ /* 0x000e240000000000 */
[----:B------:R-:W-:Y:S01]  /*2180*/  IMAD.X R128, RZ, RZ, R128, P0 ;  /* 0x000000ffff807224 */ /* 0x000fe200000e0680 */
[----:B------:R-:W-:-:S04]  /*2190*/  ISETP.NE.U32.AND P0, PT, R129, 0x5000, PT ;  /* 0x000050008100780c */ /* 0x000fc80003f05070 */
[----:B------:R-:W-:-:S13]  /*21a0*/  ISETP.NE.AND.EX P0, PT, R128, RZ, PT, P0 ;  /* 0x000000ff8000720c */ /* 0x000fda0003f05300 */
[----:B-1----:R-:W-:Y:S05]  /*21b0*/  @P0 BRA `(.L_x_0) ;  /* 0xfffff50000000947 */ /* 0x002fea000383ffff */
[----:B------:R-:W-:Y:S01]  /*21c0*/  IMAD.SHL.U32 R2, R132, 0x20, RZ ;  /* 0x0000002084027824 */ /* 0x000fe200078e00ff */
[----:B------:R-:W-:-:S04]  /*21d0*/  DEPBAR.LE SB0, 0x0 ;  /* 0x000080000000791a */ /* 0x000fc80000000000 */
[----:B------:R-:W-:Y:S01]  /*21e0*/  IMAD.SHL.U32 R0, R132, 0x2, RZ ;  /* 0x0000000284007824 */ /* 0x000fe200078e00ff */
[----:B------:R-:W-:Y:S01]  /*21f0*/  LOP3.LUT R3, R2, 0x180, RZ, 0xc0, !PT ;  /* 0x0000018002037812 */ /* 0x000fe200078ec0ff */
[----:B------:R-:W-:Y:S01]  /*2200*/  IMAD R160, R160, 0x8, R159 ;  /* 0x00000008a0a07824 */ /* 0x000fe200078e029f */
[----:B------:R-:W-:Y:S02]  /*2210*/  F2FP.BF16.PACK_AB R85, R85, R84 ;  /* 0x000000545555723e */ /* 0x000fe400000010ff */
[----:B------:R-:W-:Y:S01]  /*2220*/  LOP3.LUT R5, R3, 0x6, R0, 0xf8, !PT ;  /* 0x0000000603057812 */ /* 0x000fe200078ef800 */
[----:B------:R-:W-:Y:S01]  /*2230*/  IMAD.IADD R160, R125, 0x1, R160 ;  /* 0x000000017da07824 */ /* 0x000fe200078e02a0 */
[----:B------:R-:W-:Y:S02]  /*2240*/  F2FP.BF16.PACK_AB R86, R87, R86 ;  /* 0x000000565756723e */ /* 0x000fe400000010ff */
[----:B------:R-:W-:Y:S01]  /*2250*/  F2FP.BF16.PACK_AB R81, R81, R80 ;  /* 0x000000505151723e */ /* 0x000fe200000010ff */
[----:B------:R-:W-:Y:S01]  /*2260*/  IMAD R158, R158, 0x20, R5 ;  /* 0x000000209e9e7824 */ /* 0x000fe200078e0205 */
[----:B------:R-:W-:-:S02]  /*2270*/  F2FP.BF16.PACK_AB R82, R83, R82 ;  /* 0x000000525352723e */ /* 0x000fc400000010ff */
[----:B------:R-:W-:Y:S02]  /*2280*/  F2FP.BF16.PACK_AB R77, R77, R76 ;  /* 0x0000004c4d4d723e */ /* 0x000fe400000010ff */
[C---:B------:R-:W-:Y:S02]  /*2290*/  IADD3 R2, R158.reuse, 0x400, RZ ;  /* 0x000004009e027810 */ /* 0x040fe40007ffe0ff */
[----:B------:R-:W-:Y:S02]  /*22a0*/  LOP3.LUT R141, R158, 0x18, R141, 0xf8, !PT ;  /* 0x000000189e8d7812 */ /* 0x000fe400078ef88d */
[----:B------:R-:W-:Y:S02]  /*22b0*/  SHF.R.U32.HI R2, RZ, 0x3, R2 ;  /* 0x00000003ff027819 */ /* 0x000fe40000011602 */
[----:B------:R-:W-:Y:S01]  /*22c0*/  F2FP.BF16.PACK_AB R78, R79, R78 ;  /* 0x0000004e4f4e723e */ /* 0x000fe200000010ff */
[----:B------:R-:W-:Y:S01]  /*22d0*/  IMAD.SHL.U32 R141, R141, 0x2, RZ ;  /* 0x000000028d8d7824 */ /* 0x000fe200078e00ff */
[----:B------:R-:W-:-:S02]  /*22e0*/  LOP3.LUT R2, R2, 0xf0, RZ, 0xc0, !PT ;  /* 0x000000f002027812 */ /* 0x000fc400078ec0ff */
[----:B------:R-:W-:Y:S02]  /*22f0*/  F2FP.BF16.PACK_AB R73, R73, R72 ;  /* 0x000000484949723e */ /* 0x000fe400000010ff */
[----:B------:R-:W-:Y:S01]  /*2300*/  LEA.HI R158, R158, R141, RZ, 0x1d ;  /* 0x0000008d9e9e7211 */ /* 0x000fe200078fe8ff */
[----:B------:R-:W-:Y:S01]  /*2310*/  BAR.SYNC.DEFER_BLOCKING 0x0 ;  /* 0x0000000000007b1d */ /* 0x000fe20000010000 */
[----:B------:R-:W-:Y:S01]  /*2320*/  IMAD.IADD R141, R141, 0x1, R2 ;  /* 0x000000018d8d7824 */ /* 0x000fe200078e0202 */
[----:B------:R-:W-:Y:S02]  /*2330*/  F2FP.BF16.PACK_AB R74, R75, R74 ;  /* 0x0000004a4b4a723e */ /* 0x000fe400000010ff */
[----:B------:R-:W-:Y:S02]  /*2340*/  LOP3.LUT R0, R156, 0x3f8, RZ, 0xc0, !PT ;  /* 0x000003f89c007812 */ /* 0x000fe400078ec0ff */
[----:B------:R-:W-:Y:S02]  /*2350*/  SHF.R.U32.HI R132, RZ, 0x4, R132 ;  /* 0x00000004ff847819 */ /* 0x000fe40000011684 */
[----:B------:R-:W-:-:S02]  /*2360*/  LOP3.LUT R4, R0, 0x400, RZ, 0xfc, !PT ;  /* 0x0000040000047812 */ /* 0x000fc400078efcff */
[----:B------:R-:W-:Y:S02]  /*2370*/  SGXT.U32 R3, R132, 0x3 ;  /* 0x000000038403781a */ /* 0x000fe40000000000 */
[----:B------:R-:W-:Y:S02]  /*2380*/  SHF.R.U32.HI R156, RZ, 0x3, R156 ;  /* 0x00000003ff9c7819 */ /* 0x000fe4000001169c */
[----:B------:R-:W-:Y:S02]  /*2390*/  SHF.R.U32.HI R4, RZ, 0x3, R4 ;  /* 0x00000003ff047819 */ /* 0x000fe40000011604 */
[----:B------:R-:W-:Y:S02]  /*23a0*/  F2FP.BF16.PACK_AB R29, R29, R28 ;  /* 0x0000001c1d1d723e */ /* 0x000fe400000010ff */
[----:B------:R-:W-:Y:S02]  /*23b0*/  F2FP.BF16.PACK_AB R28, R31, R30 ;  /* 0x0000001e1f1c723e */ /* 0x000fe400000010ff */
[----:B------:R-:W-:-:S02]  /*23c0*/  LOP3.LUT R31, R3, R126, RZ, 0xfc, !PT ;  /* 0x0000007e031f7212 */ /* 0x000fc400078efcff */
[----:B------:R-:W-:Y:S01]  /*23d0*/  LOP3.LUT R3, R156, 0x70, RZ, 0xc0, !PT ;  /* 0x000000709c037812 */ /* 0x000fe200078ec0ff */
[----:B------:R-:W-:Y:S01]  /*23e0*/  STS [R158], R85 ;  /* 0x000000559e007388 */ /* 0x000fe20000000800 */
[----:B------:R-:W-:Y:S01]  /*23f0*/  LOP3.LUT R5, R4, 0xf0, RZ, 0xc0, !PT ;  /* 0x000000f004057812 */ /* 0x000fe200078ec0ff */
[----:B------:R-:W-:Y:S01]  /*2400*/  IMAD R2, R31, 0x1000, R160 ;  /* 0x000010001f027824 */ /* 0x000fe200078e02a0 */
[----:B------:R-:W-:Y:S01]  /*2410*/  F2FP.BF16.PACK_AB R33, R33, R32 ;  /* 0x000000202121723e */ /* 0x000fe200000010ff */
[----:B------:R-:W-:Y:S01]  /*2420*/  STS [R141+0x800], R86 ;  /* 0x000800568d007388 */ /* 0x000fe20000000800 */
[C---:B------:R-:W-:Y:S01]  /*2430*/  IMAD R30, R0.reuse, 0x2, R3 ;  /* 0x00000002001e7824 */ /* 0x040fe200078e0203 */
[----:B------:R-:W-:Y:S01]  /*2440*/  F2FP.BF16.PACK_AB R39, R13, R12 ;  /* 0x0000000c0d27723e */ /* 0x000fe200000010ff */
[----:B------:R-:W-:Y:S01]  /*2450*/  IMAD R32, R0, 0x2, R5 ;  /* 0x0000000200207824 */ /* 0x000fe200078e0205 */
[----:B------:R-:W-:Y:S01]  /*2460*/  STS [R158+0x40], R81 ;  /* 0x000040519e007388 */ /* 0x000fe20000000800 */
[----:B------:R-:W-:-:S02]  /*2470*/  F2FP.BF16.PACK_AB R40, R15, R14 ;  /* 0x0000000e0f28723e */ /* 0x000fc400000010ff */
[----:B------:R-:W-:Y:S01]  /*2480*/  F2FP.BF16.PACK_AB R41, R17, R16 ;  /* 0x000000101129723e */ /* 0x000fe200000010ff */
[----:B------:R-:W-:Y:S01]  /*2490*/  STS [R141+0x840], R82 ;  /* 0x000840528d007388 */ /* 0x000fe20000000800 */
[----:B------:R-:W-:Y:S02]  /*24a0*/  F2FP.BF16.PACK_AB R42, R19, R18 ;  /* 0x00000012132a723e */ /* 0x000fe400000010ff */
[----:B------:R-:W-:Y:S01]  /*24b0*/  F2FP.BF16.PACK_AB R69, R69, R68 ;  /* 0x000000444545723e */ /* 0x000fe200000010ff */
[----:B------:R-:W-:Y:S01]  /*24c0*/  STS [R158+0x80], R77 ;  /* 0x0000804d9e007388 */ /* 0x000fe20000000800 */
[----:B------:R-:W-:Y:S02]  /*24d0*/  F2FP.BF16.PACK_AB R70, R71, R70 ;  /* 0x000000464746723e */ /* 0x000fe400000010ff */
[----:B------:R-:W-:Y:S01]  /*24e0*/  F2FP.BF16.PACK_AB R65, R65, R64 ;  /* 0x000000404141723e */ /* 0x000fe200000010ff */
        /* <DEDUP_REMOVED lines=9> */
[----:B------:R-:W-:Y:S01]  /*2580*/  BAR.SYNC.DEFER_BLOCKING 0x0 ;  /* 0x0000000000007b1d */ /* 0x000fe20000010000 */
[----:B------:R-:W-:-:S02]  /*2590*/  F2FP.BF16.PACK_AB R35, R9, R8 ;  /* 0x000000080923723e */ /* 0x000fc400000010ff */
[----:B------:R-:W-:Y:S02]  /*25a0*/  F2FP.BF16.PACK_AB R38, R11, R10 ;  /* 0x0000000a0b26723e */ /* 0x000fe400000010ff */
[----:B------:R-:W-:Y:S02]  /*25b0*/  F2FP.BF16.PACK_AB R53, R53, R52 ;  /* 0x000000343535723e */ /* 0x000fe400000010ff */
[----:B------:R-:W-:Y:S02]  /*25c0*/  F2FP.BF16.PACK_AB R54, R55, R54 ;  /* 0x000000363736723e */ /* 0x000fe400000010ff */
[----:B------:R-:W-:Y:S02]  /*25d0*/  F2FP.BF16.PACK_AB R37, R25, R24 ;  /* 0x000000181925723e */ /* 0x000fe400000010ff */
[----:B------:R-:W-:Y:S02]  /*25e0*/  F2FP.BF16.PACK_AB R36, R27, R26 ;  /* 0x0000001a1b24723e */ /* 0x000fe400000010ff */
[----:B------:R-:W-:-:S02]  /*25f0*/  F2FP.BF16.PACK_AB R43, R21, R20 ;  /* 0x00000014152b723e */ /* 0x000fc400000010ff */
[----:B------:R-:W-:Y:S02]  /*2600*/  F2FP.BF16.PACK_AB R48, R23, R22 ;  /* 0x000000161730723e */ /* 0x000fe400000010ff */
[----:B------:R-:W-:Y:S02]  /*2610*/  ISETP.GE.AND P0, PT, R160, 0x1000, PT ;  /* 0x00001000a000780c */ /* 0x000fe40003f06270 */
[C---:B------:R-:W-:Y:S02]  /*2620*/  LOP3.LUT R3, R31.reuse, 0x8, RZ, 0xfc, !PT ;  /* 0x000000081f037812 */ /* 0x040fe400078efcff */
[----:B------:R-:W-:Y:S02]  /*2630*/  ISETP.LT.AND P1, PT, R31, 0x200, !P0 ;  /* 0x000002001f00780c */ /* 0x000fe40004721270 */
[----:B------:R-:W-:Y:S01]  /*2640*/  ISETP.LT.AND P2, PT, R3, 0x200, !P0 ;  /* 0x000002000300780c */ /* 0x000fe20004741270 */
[----:B------:R-:W1:Y:S04]  /*2650*/  LDS.128 R16, [R30] ;  /* 0x000000001e107984 */ /* 0x000e680000000c00 */
[----:B------:R-:W2:Y:S04]  /*2660*/  LDS.128 R12, [R32+0x800] ;  /* 0x00080000200c7984 */ /* 0x000ea80000000c00 */
[----:B------:R-:W-:Y:S06]  /*2670*/  BAR.SYNC.DEFER_BLOCKING 0x0 ;  /* 0x0000000000007b1d */ /* 0x000fec0000010000 */
[----:B------:R-:W-:Y:S04]  /*2680*/  STS [R158], R69 ;  /* 0x000000459e007388 */ /* 0x000fe80000000800 */
[----:B------:R-:W-:Y:S04]  /*2690*/  STS [R141+0x800], R70 ;  /* 0x000800468d007388 */ /* 0x000fe80000000800 */
[----:B------:R-:W-:Y:S04]  /*26a0*/  STS [R158+0x40], R65 ;  /* 0x000040419e007388 */ /* 0x000fe80000000800 */
[----:B------:R-:W-:Y:S04]  /*26b0*/  STS [R141+0x840], R66 ;  /* 0x000840428d007388 */ /* 0x000fe80000000800 */
[----:B------:R-:W-:Y:S04]  /*26c0*/  STS [R158+0x80], R61 ;  /* 0x0000803d9e007388 */ /* 0x000fe80000000800 */
[----:B------:R-:W-:Y:S04]  /*26d0*/  STS [R141+0x880], R62 ;  /* 0x0008803e8d007388 */ /* 0x000fe80000000800 */
[----:B------:R-:W-:Y:S04]  /*26e0*/  STS [R158+0xc0], R57 ;  /* 0x0000c0399e007388 */ /* 0x000fe80000000800 */
[----:B------:R-:W-:Y:S04]  /*26f0*/  STS [R141+0x8c0], R58 ;  /* 0x0008c03a8d007388 */ /* 0x000fe80000000800 */
[----:B------:R-:W-:Y:S06]  /*2700*/  BAR.SYNC.DEFER_BLOCKING 0x0 ;  /* 0x0000000000007b1d */ /* 0x000fec0000010000 */
[----:B------:R-:W3:Y:S04]  /*2710*/  LDS.128 R4, [R30] ;  /* 0x000000001e047984 */ /* 0x000ee80000000c00 */
[----:B------:R-:W4:Y:S04]  /*2720*/  LDS.128 R8, [R32+0x800] ;  /* 0x0008000020087984 */ /* 0x000f280000000c00 */
[----:B------:R-:W-:Y:S06]  /*2730*/  BAR.SYNC.DEFER_BLOCKING 0x0 ;  /* 0x0000000000007b1d */ /* 0x000fec0000010000 */
[----:B------:R-:W-:Y:S04]  /*2740*/  STS [R158], R53 ;  /* 0x000000359e007388 */ /* 0x000fe80000000800 */
[----:B------:R-:W-:Y:S04]  /*2750*/  STS [R141+0x800], R54 ;  /* 0x000800368d007388 */ /* 0x000fe80000000800 */
[----:B------:R1:W-:Y:S04]  /*2760*/  STS [R158+0x40], R37 ;  /* 0x000040259e007388 */ /* 0x0003e80000000800 */
[----:B------:R-:W-:Y:S04]  /*2770*/  STS [R141+0x840], R36 ;  /* 0x000840248d007388 */ /* 0x000fe80000000800 */
[----:B------:R-:W-:Y:S01]  /*2780*/  STS [R158+0x80], R29 ;  /* 0x0000801d9e007388 */ /* 0x000fe20000000800 */
[----:B-1----:R-:W-:-:S03]  /*2790*/  LOP3.LUT R37, R31, 0x28, RZ, 0xfc, !PT ;  /* 0x000000281f257812 */ /* 0x002fc600078efcff */
[----:B------:R1:W-:Y:S01]  /*27a0*/  STS [R141+0x880], R28 ;  /* 0x0008801c8d007388 */ /* 0x0003e20000000800 */
[----:B------:R-:W-:-:S03]  /*27b0*/  ISETP.LT.AND P4, PT, R37, 0x200, !P0 ;  /* 0x000002002500780c */ /* 0x000fc60004781270 */
[----:B------:R2:W-:Y:S04]  /*27c0*/  STS [R158+0xc0], R33 ;  /* 0x0000c0219e007388 */ /* 0x0005e80000000800 */
[----:B------:R-:W-:Y:S01]  /*27d0*/  STS [R141+0x8c0], R34 ;  /* 0x0008c0228d007388 */ /* 0x000fe20000000800 */
[----:B-1----:R-:W-:-:S03]  /*27e0*/  IMAD R28, R3, 0x1000, R160 ;  /* 0x00001000031c7824 */ /* 0x002fc600078e02a0 */
[----:B------:R-:W-:Y:S01]  /*27f0*/  BAR.SYNC.DEFER_BLOCKING 0x0 ;  /* 0x0000000000007b1d */ /* 0x000fe20000010000 */
[----:B------:R-:W-:Y:S01]  /*2800*/  IMAD.WIDE R2, R2, R127, c[0x0][0x170] ;  /* 0x00005c0002027625 */ /* 0x000fe200078e027f */
[----:B--2---:R-:W-:-:S03]  /*2810*/  LOP3.LUT R33, R31, 0x38, RZ, 0xfc, !PT ;  /* 0x000000381f217812 */ /* 0x004fc600078efcff */
[----:B------:R-:W-:Y:S01]  /*2820*/  IMAD.WIDE R28, R28, R127, c[0x0][0x170] ;  /* 0x00005c001c1c7625 */ /* 0x000fe200078e027f */
[----:B------:R-:W1:Y:S04]  /*2830*/  LDS.128 R20, [R30] ;  /* 0x000000001e147984 */ /* 0x000e680000000c00 */
[----:B------:R-:W2:Y:S04]  /*2840*/  LDS.128 R24, [R32+0x800] ;  /* 0x0008000020187984 */ /* 0x000ea80000000c00 */
[----:B------:R-:W-:Y:S06]  /*2850*/  BAR.SYNC.DEFER_BLOCKING 0x0 ;  /* 0x0000000000007b1d */ /* 0x000fec0000010000 */
[----:B------:R1:W-:Y:S04]  /*2860*/  STS [R158], R35 ;  /* 0x000000239e007388 */ /* 0x0003e80000000800 */
[----:B------:R-:W-:Y:S04]  /*2870*/  STS [R141+0x800], R38 ;  /* 0x000800268d007388 */ /* 0x000fe80000000800 */
[----:B------:R2:W-:Y:S01]  /*2880*/  STS [R158+0x40], R39 ;  /* 0x000040279e007388 */ /* 0x0005e20000000800 */
[----:B-1----:R-:W-:-:S03]  /*2890*/  LOP3.LUT R35, R31, 0x30, RZ, 0xfc, !PT ;  /* 0x000000301f237812 */ /* 0x002fc600078efcff */
[----:B------:R-:W-:Y:S01]  /*28a0*/  STS [R141+0x840], R40 ;  /* 0x000840288d007388 */ /* 0x000fe20000000800 */
[----:B------:R-:W-:-:S03]  /*28b0*/  ISETP.LT.AND P5, PT, R35, 0x200, !P0 ;  /* 0x000002002300780c */ /* 0x000fc600047a1270 */
[----:B------:R1:W-:Y:S01]  /*28c0*/  STS [R158+0x80], R41 ;  /* 0x000080299e007388 */ /* 0x0003e20000000800 */
[----:B--2---:R-:W-:-:S03]  /*28d0*/  LOP3.LUT R39, R31, 0x18, RZ, 0xfc, !PT ;  /* 0x000000181f277812 */ /* 0x004fc600078efcff */
[----:B------:R-:W-:Y:S04]  /*28e0*/  STS [R141+0x880], R42 ;  /* 0x0008802a8d007388 */ /* 0x000fe80000000800 */
[----:B------:R-:W-:Y:S01]  /*28f0*/  STS [R158+0xc0], R43 ;  /* 0x0000c02b9e007388 */ /* 0x000fe20000000800 */
[----:B-1----:R-:W-:-:S03]  /*2900*/  LOP3.LUT R41, R31, 0x10, RZ, 0xfc, !PT ;  /* 0x000000101f297812 */ /* 0x002fc600078efcff */
[----:B------:R-:W-:Y:S01]  /*2910*/  STS [R141+0x8c0], R48 ;  /* 0x0008c0308d007388 */ /* 0x000fe20000000800 */
[----:B------:R-:W-:Y:S01]  /*2920*/  LOP3.LUT R31, R31, 0x20, RZ, 0xfc, !PT ;  /* 0x000000201f1f7812 */ /* 0x000fe200078efcff */
[----:B------:R-:W-:Y:S02]  /*2930*/  IMAD R0, R41, 0x1000, R160 ;  /* 0x0000100029007824 */ /* 0x000fe400078e02a0 */
[----:B------:R-:W-:Y:S01]  /*2940*/  BAR.SYNC.DEFER_BLOCKING 0x0 ;  /* 0x0000000000007b1d */ /* 0x000fe20000010000 */
[----:B------:R-:W-:-:S05]  /*2950*/  ISETP.LT.AND P3, PT, R31, 0x200, !P0 ;  /* 0x000002001f00780c */ /* 0x000fca0004761270 */
[----:B------:R-:W1:Y:S04]  /*2960*/  LDS.128 R44, [R30] ;  /* 0x000000001e2c7984 */ /* 0x000e680000000c00 */
[----:B------:R2:W-:Y:S01]  /*2970*/  @P1 STG.E.128 [R2.64], R16 ;  /* 0x0000001002001986 */ /* 0x0005e2000c101d08 */
[----:B------:R-:W-:-:S03]  /*2980*/  ISETP.LT.AND P1, PT, R41, 0x200, !P0 ;  /* 0x000002002900780c */ /* 0x000fc60004721270 */
[----:B------:R3:W-:Y:S01]  /*2990*/  @P2 STG.E.128 [R28.64], R12 ;  /* 0x0000000c1c002986 */ /* 0x0007e2000c101d08 */
[----:B------:R-:W-:Y:S02]  /*29a0*/  ISETP.LT.AND P2, PT, R39, 0x200, !P0 ;  /* 0x000002002700780c */ /* 0x000fe40004741270 */
[----:B------:R-:W-:Y:S01]  /*29b0*/  ISETP.LT.AND P0, PT, R33, 0x200, !P0 ;  /* 0x000002002100780c */ /* 0x000fe20004701270 */
[--C-:B--2---:R-:W-:Y:S02]  /*29c0*/  IMAD R16, R39, 0x1000, R160.reuse ;  /* 0x0000100027107824 */ /* 0x104fe400078e02a0 */
[--C-:B------:R-:W-:Y:S02]  /*29d0*/  IMAD R18, R37, 0x1000, R160.reuse ;  /* 0x0000100025127824 */ /* 0x100fe400078e02a0 */
[--C-:B---3--:R-:W-:Y:S02]  /*29e0*/  IMAD R14, R31, 0x1000, R160.reuse ;  /* 0x000010001f0e7824 */ /* 0x108fe400078e02a0 */
[----:B------:R-:W-:-:S02]  /*29f0*/  IMAD R28, R35, 0x1000, R160 ;  /* 0x00001000231c7824 */ /* 0x000fc400078e02a0 */
[----:B------:R-:W-:-:S04]  /*2a00*/  IMAD.WIDE R2, R0, R127, c[0x0][0x170] ;  /* 0x00005c0000027625 */ /* 0x000fc800078e027f */
[-C--:B------:R-:W-:Y:S01]  /*2a10*/  IMAD.WIDE R12, R16, R127.reuse, c[0x0][0x170] ;  /* 0x00005c00100c7625 */ /* 0x080fe200078e027f */
[----:B------:R2:W-:Y:S03]  /*2a20*/  @P1 STG.E.128 [R2.64], R4 ;  /* 0x0000000402001986 */ /* 0x0005e6000c101d08 */
[-C--:B------:R-:W-:Y:S01]  /*2a30*/  IMAD.WIDE R14, R14, R127.reuse, c[0x0][0x170] ;  /* 0x00005c000e0e7625 */ /* 0x080fe200078e027f */
[----:B----4-:R2:W-:Y:S03]  /*2a40*/  @P2 STG.E.128 [R12.64], R8 ;  /* 0x000000080c002986 */ /* 0x0105e6000c101d08 */
[-C--:B------:R-:W-:Y:S01]  /*2a50*/  IMAD.WIDE R16, R18, R127.reuse, c[0x0][0x170] ;  /* 0x00005c0012107625 */ /* 0x080fe200078e027f */
[----:B------:R2:W-:Y:S03]  /*2a60*/  @P3 STG.E.128 [R14.64], R20 ;  /* 0x000000140e003986 */ /* 0x0005e6000c101d08 */
[----:B------:R-:W-:Y:S01]  /*2a70*/  IMAD.WIDE R18, R28, R127, c[0x0][0x170] ;  /* 0x00005c001c127625 */ /* 0x000fe200078e027f */
[----:B------:R2:W-:Y:S04]  /*2a80*/  @P4 STG.E.128 [R16.64], R24 ;  /* 0x0000001810004986 */ /* 0x0005e8000c101d08 */
[----:B-1----:R2:W-:Y:S01]  /*2a90*/  @P5 STG.E.128 [R18.64], R44 ;  /* 0x0000002c12005986 */ /* 0x0025e2000c101d08 */
[----:B------:R-:W-:Y:S05]  /*2aa0*/  @!P0 EXIT ;  /* 0x000000000000894d */ /* 0x000fea0003800000 */
[----:B--2---:R-:W1:Y:S01]  /*2ab0*/  LDS.128 R4, [R32+0x800] ;  /* 0x0008000020047984 */ /* 0x004e620000000c00 */
[----:B------:R-:W-:-:S04]  /*2ac0*/  IMAD R2, R33, 0x1000, R160 ;  /* 0x0000100021027824 */ /* 0x000fc800078e02a0 */
[----:B------:R-:W-:-:S05]  /*2ad0*/  IMAD.WIDE R2, R2, R127, c[0x0][0x170] ;  /* 0x00005c0002027625 */ /* 0x000fca00078e027f */
[----:B-1----:R-:W-:Y:S01]  /*2ae0*/  STG.E.128 [R2.64], R4 ;  /* 0x0000000402007986 */ /* 0x002fe2000c101d08 */
[----:B------:R-:W-:Y:S05]  /*2af0*/  EXIT ;  /* 0x000000000000794d */ /* 0x000fea0003800000 */
.L_x_1:
[----:B------:R-:W-:-:S00]  /*2b00*/  BRA `(.L_x_1) ;  /* 0xfffffff000007947 */ /* 0x000fc0000383ffff */
[----:B------:R-:W-:-:S00]  /*2b10*/  NOP ;  /* 0x0000000000007918 */ /* 0x000fc00000000000 */
        /* <DEDUP_REMOVED lines=14> */
.L_x_2:


//--------------------- .nv.shared.triton_mm      --------------------------
	.section	.nv.shared.triton_mm,"aw",@nobits
	.sectionflags	@""
	.align	16
